// auto-generated by cutlass_sweep.gemm — config: {"arch": "sm_90", "cluster_m": 1, "cluster_n": 1, "dtype": "e4m3", "stages": 4, "tile_k": 64, "tile_m": 128, "tile_n": 256}
#include "cutlass/cutlass.h"
#include "cutlass/gemm/collective/collective_builder.hpp"
#include "cutlass/gemm/device/gemm_universal_adapter.h"
#include "cutlass/gemm/kernel/gemm_universal.hpp"
#include "cutlass/epilogue/collective/collective_builder.hpp"

using ElemA = cutlass::float_e4m3_t;
using ElemB = cutlass::float_e4m3_t;
using ElemCD = cutlass::float_e4m3_t;
using Acc  = float;
using TileShape    = cute::Shape<cute::_128, cute::_256, cute::_64>;
using ClusterShape = cute::Shape<cute::_1, cute::_1, cute::_1>;

using CollectiveEpilogue = typename cutlass::epilogue::collective::CollectiveBuilder<
    cutlass::arch::Sm90, cutlass::arch::OpClassTensorOp,
    TileShape, ClusterShape,
    cutlass::epilogue::collective::EpilogueTileAuto,
    Acc, Acc,
    ElemCD, cutlass::layout::RowMajor, 128 / cutlass::sizeof_bits<ElemCD>::value,
    ElemCD, cutlass::layout::RowMajor, 128 / cutlass::sizeof_bits<ElemCD>::value,
    cutlass::epilogue::collective::EpilogueScheduleAuto
  >::CollectiveOp;

using CollectiveMainloop = typename cutlass::gemm::collective::CollectiveBuilder<
    cutlass::arch::Sm90, cutlass::arch::OpClassTensorOp,
    ElemA, cutlass::layout::RowMajor, 128 / cutlass::sizeof_bits<ElemA>::value,
    ElemB, cutlass::layout::ColumnMajor, 128 / cutlass::sizeof_bits<ElemB>::value,
    Acc,
    TileShape, ClusterShape,
    cutlass::gemm::collective::StageCount<4>,
    cutlass::gemm::collective::KernelScheduleAuto
  >::CollectiveOp;

using GemmKernel = cutlass::gemm::kernel::GemmUniversal<
    cute::Shape<int,int,int,int>,
    CollectiveMainloop,
    CollectiveEpilogue
>;
using Gemm = cutlass::gemm::device::GemmUniversalAdapter<GemmKernel>;

// Force the device kernel symbol into the cubin without needing a host main.
auto* _anchor = &cutlass::device_kernel<GemmKernel>;


// ===== COMPILED SASS (sm_90a) =====

	.target	sm_90a

	.elftype	@"ET_EXEC"


//--------------------- .note.nv.tkinfo           --------------------------
	.section	.note.nv.tkinfo,"",@"SHT_NOTE"
	.sectionflags	@"SHF_NOTE_NV_TKINFO"
	.tkinfo
        /*0018*/ 	.word	0x00000002
        /*0030*/ 	.string	""
        /*0030*/ 	.string	"ptxas"
        /*0030*/ 	.string	"Cuda compilation tools, release 13.0, V13.0.88"
        /*0030*/ 	.string	"Build cuda_13.0.r13.0/compiler.36424714_0"
        /*0030*/ 	.string	"-arch sm_90a -m 64 "



//--------------------- .note.nv.cuinfo           --------------------------
	.section	.note.nv.cuinfo,"",@"SHT_NOTE"
	.sectionflags	@"SHF_NOTE_NV_CUINFO"
        /*0018*/ 	.short	0x0002
        /*001a*/ 	.short	0x005a
        /*001c*/ 	.short	0x0082
	.zero		2


//--------------------- .nv.info                  --------------------------
	.section	.nv.info,"",@"SHT_CUDA_INFO"
	.align	4


	//----- nvinfo : EIATTR_REGCOUNT
	.align		4
        /*0000*/ 	.byte	0x04, 0x2f
        /*0002*/ 	.short	(.L_12 - .L_11)
	.align		4
.L_11:
        /*0004*/ 	.word	index@(_ZN7cutlass13device_kernelINS_4gemm6kernel13GemmUniversalIN4cute5tupleIJiiiiEEENS1_10collective13CollectiveMmaINS1_37MainloopSm90TmaGmmaWarpSpecializedFP8ILi4ENS5_IJNS4_1CILi1EEESB_SB_EEENS1_35KernelTmaWarpSpecializedCooperativeEEENS5_IJNSA_ILi128EEENSA_ILi256EEENSA_ILi64EEEEEENS_12float_e4m3_tENS5_IJlSB_lEEESJ_SK_NS4_8TiledMMAINS4_8MMA_AtomIJNS4_4SM904GMMA31MMA_64x256x32_F32E4M3E4M3_SS_TNILNSO_7ScaleInE1ELSQ_1EEEEEENS4_6LayoutINS5_IJNSA_ILi2EEESB_SB_EEENS5_IJSB_NSA_ILi0EEESW_EEEEENS5_IJNS4_10UnderscoreESZ_SZ_EEEEENS4_13SM90_TMA_LOADENS4_14ComposedLayoutINS4_7SwizzleILi2ELi4ELi3EEENS4_18smem_ptr_flag_bitsILi8EEENST_INS5_IJNSA_ILi8EEESH_EEENS5_IJSH_SB_EEEEEEEvNS4_8identityES12_S1C_vS1D_EENS_8epilogue10collective6detail29Sm90TmaWarpSpecializedAdapterINS1G_15DefaultEpilogueISJ_SK_SK_NS1F_6thread17LinearCombinationISJ_Li1EffLNS1K_9ScaleType4KindE0ELNS_15FloatRoundStyleE2ESJ_EENS1_15EpilogueDefaultEEEEEvvEEEEvNT_6ParamsE)
        /*0008*/ 	.word	0x000000a8


	//----- nvinfo : EIATTR_FRAME_SIZE
	.align		4
.L_12:
        /*000c*/ 	.byte	0x04, 0x11
        /*000e*/ 	.short	(.L_14 - .L_13)
	.align		4
.L_13:
        /*0010*/ 	.word	index@(_ZN7cutlass13device_kernelINS_4gemm6kernel13GemmUniversalIN4cute5tupleIJiiiiEEENS1_10collective13CollectiveMmaINS1_37MainloopSm90TmaGmmaWarpSpecializedFP8ILi4ENS5_IJNS4_1CILi1EEESB_SB_EEENS1_35KernelTmaWarpSpecializedCooperativeEEENS5_IJNSA_ILi128EEENSA_ILi256EEENSA_ILi64EEEEEENS_12float_e4m3_tENS5_IJlSB_lEEESJ_SK_NS4_8TiledMMAINS4_8MMA_AtomIJNS4_4SM904GMMA31MMA_64x256x32_F32E4M3E4M3_SS_TNILNSO_7ScaleInE1ELSQ_1EEEEEENS4_6LayoutINS5_IJNSA_ILi2EEESB_SB_EEENS5_IJSB_NSA_ILi0EEESW_EEEEENS5_IJNS4_10UnderscoreESZ_SZ_EEEEENS4_13SM90_TMA_LOADENS4_14ComposedLayoutINS4_7SwizzleILi2ELi4ELi3EEENS4_18smem_ptr_flag_bitsILi8EEENST_INS5_IJNSA_ILi8EEESH_EEENS5_IJSH_SB_EEEEEEEvNS4_8identityES12_S1C_vS1D_EENS_8epilogue10collective6detail29Sm90TmaWarpSpecializedAdapterINS1G_15DefaultEpilogueISJ_SK_SK_NS1F_6thread17LinearCombinationISJ_Li1EffLNS1K_9ScaleType4KindE0ELNS_15FloatRoundStyleE2ESJ_EENS1_15EpilogueDefaultEEEEEvvEEEEvNT_6ParamsE)
        /*0014*/ 	.word	0x00000100


	//----- nvinfo : EIATTR_MIN_STACK_SIZE
	.align		4
.L_14:
        /*0018*/ 	.byte	0x04, 0x12
        /*001a*/ 	.short	(.L_16 - .L_15)
	.align		4
.L_15:
        /*001c*/ 	.word	index@(_ZN7cutlass13device_kernelINS_4gemm6kernel13GemmUniversalIN4cute5tupleIJiiiiEEENS1_10collective13CollectiveMmaINS1_37MainloopSm90TmaGmmaWarpSpecializedFP8ILi4ENS5_IJNS4_1CILi1EEESB_SB_EEENS1_35KernelTmaWarpSpecializedCooperativeEEENS5_IJNSA_ILi128EEENSA_ILi256EEENSA_ILi64EEEEEENS_12float_e4m3_tENS5_IJlSB_lEEESJ_SK_NS4_8TiledMMAINS4_8MMA_AtomIJNS4_4SM904GMMA31MMA_64x256x32_F32E4M3E4M3_SS_TNILNSO_7ScaleInE1ELSQ_1EEEEEENS4_6LayoutINS5_IJNSA_ILi2EEESB_SB_EEENS5_IJSB_NSA_ILi0EEESW_EEEEENS5_IJNS4_10UnderscoreESZ_SZ_EEEEENS4_13SM90_TMA_LOADENS4_14ComposedLayoutINS4_7SwizzleILi2ELi4ELi3EEENS4_18smem_ptr_flag_bitsILi8EEENST_INS5_IJNSA_ILi8EEESH_EEENS5_IJSH_SB_EEEEEEEvNS4_8identityES12_S1C_vS1D_EENS_8epilogue10collective6detail29Sm90TmaWarpSpecializedAdapterINS1G_15DefaultEpilogueISJ_SK_SK_NS1F_6thread17LinearCombinationISJ_Li1EffLNS1K_9ScaleType4KindE0ELNS_15FloatRoundStyleE2ESJ_EENS1_15EpilogueDefaultEEEEEvvEEEEvNT_6ParamsE)
        /*0020*/ 	.word	0x00000100
.L_16:


//--------------------- .nv.compat                --------------------------
	.section	.nv.compat,"",@"SHT_CUDA_COMPAT_INFO"
	.align	4
        /*0000*/ 	.byte	0x02, 0x09, 0x01, 0x00, 0x02, 0x02, 0x04, 0x00, 0x02, 0x05, 0x05, 0x00, 0x03, 0x07, 0x01, 0x01
        /*0010*/ 	.byte	0x02, 0x03, 0x01, 0x00, 0x02, 0x06, 0x01, 0x00, 0x04, 0x0b, 0x08, 0x00, 0x00, 0x00, 0x00, 0x00
        /*0020*/ 	.byte	0x00, 0x00, 0x00, 0x00


//--------------------- .nv.info._ZN7cutlass13device_kernelINS_4gemm6kernel13GemmUniversalIN4cute5tupleIJiiiiEEENS1_10collective13CollectiveMmaINS1_37MainloopSm90TmaGmmaWarpSpecializedFP8ILi4ENS5_IJNS4_1CILi1EEESB_SB_EEENS1_35KernelTmaWarpSpecializedCooperativeEEENS5_IJNSA_ILi128EEENSA_ILi256EEENSA_ILi64EEEEEENS_12float_e4m3_tENS5_IJlSB_lEEESJ_SK_NS4_8TiledMMAINS4_8MMA_AtomIJNS4_4SM904GMMA31MMA_64x256x32_F32E4M3E4M3_SS_TNILNSO_7ScaleInE1ELSQ_1EEEEEENS4_6LayoutINS5_IJNSA_ILi2EEESB_SB_EEENS5_IJSB_NSA_ILi0EEESW_EEEEENS5_IJNS4_10UnderscoreESZ_SZ_EEEEENS4_13SM90_TMA_LOADENS4_14ComposedLayoutINS4_7SwizzleILi2ELi4ELi3EEENS4_18smem_ptr_flag_bitsILi8EEENST_INS5_IJNSA_ILi8EEESH_EEENS5_IJSH_SB_EEEEEEEvNS4_8identityES12_S1C_vS1D_EENS_8epilogue10collective6detail29Sm90TmaWarpSpecializedAdapterINS1G_15DefaultEpilogueISJ_SK_SK_NS1F_6thread17LinearCombinationISJ_Li1EffLNS1K_9ScaleType4KindE0ELNS_15FloatRoundStyleE2ESJ_EENS1_15EpilogueDefaultEEEEEvvEEEEvNT_6ParamsE --------------------------
	.section	.nv.info._ZN7cutlass13device_kernelINS_4gemm6kernel13GemmUniversalIN4cute5tupleIJiiiiEEENS1_10collective13CollectiveMmaINS1_37MainloopSm90TmaGmmaWarpSpecializedFP8ILi4ENS5_IJNS4_1CILi1EEESB_SB_EEENS1_35KernelTmaWarpSpecializedCooperativeEEENS5_IJNSA_ILi128EEENSA_ILi256EEENSA_ILi64EEEEEENS_12float_e4m3_tENS5_IJlSB_lEEESJ_SK_NS4_8TiledMMAINS4_8MMA_AtomIJNS4_4SM904GMMA31MMA_64x256x32_F32E4M3E4M3_SS_TNILNSO_7ScaleInE1ELSQ_1EEEEEENS4_6LayoutINS5_IJNSA_ILi2EEESB_SB_EEENS5_IJSB_NSA_ILi0EEESW_EEEEENS5_IJNS4_10UnderscoreESZ_SZ_EEEEENS4_13SM90_TMA_LOADENS4_14ComposedLayoutINS4_7SwizzleILi2ELi4ELi3EEENS4_18smem_ptr_flag_bitsILi8EEENST_INS5_IJNSA_ILi8EEESH_EEENS5_IJSH_SB_EEEEEEEvNS4_8identityES12_S1C_vS1D_EENS_8epilogue10collective6detail29Sm90TmaWarpSpecializedAdapterINS1G_15DefaultEpilogueISJ_SK_SK_NS1F_6thread17LinearCombinationISJ_Li1EffLNS1K_9ScaleType4KindE0ELNS_15FloatRoundStyleE2ESJ_EENS1_15EpilogueDefaultEEEEEvvEEEEvNT_6ParamsE,"",@"SHT_CUDA_INFO"
	.sectionflags	@""
	.align	4


	//----- nvinfo : EIATTR_CUDA_API_VERSION
	.align		4
        /*0000*/ 	.byte	0x04, 0x37
        /*0002*/ 	.short	(.L_18 - .L_17)
.L_17:
        /*0004*/ 	.word	0x00000082


	//----- nvinfo : EIATTR_KPARAM_INFO
	.align		4
.L_18:
        /*0008*/ 	.byte	0x04, 0x17
        /*000a*/ 	.short	(.L_20 - .L_19)
.L_19:
        /*000c*/ 	.word	0x00000000
        /*0010*/ 	.short	0x0000
        /*0012*/ 	.short	0x0070
        /*0014*/ 	.byte	0x00, 0xf0, 0x01, 0x10


	//----- nvinfo : EIATTR_SPARSE_MMA_MASK
	.align		4
.L_20:
        /*0018*/ 	.byte	0x03, 0x50
        /*001a*/ 	.short	0x0000


	//----- nvinfo : EIATTR_MAXREG_COUNT
	.align		4
        /*001c*/ 	.byte	0x03, 0x1b
        /*001e*/ 	.short	0x00a8


	//----- nvinfo : EIATTR_NUM_BARRIERS
	.align		4
        /*0020*/ 	.byte	0x02, 0x4c
        /*0022*/ 	.byte	0x01
	.zero		1


	//----- nvinfo : EIATTR_ANNOTATIONS
	.align		4
        /*0024*/ 	.byte	0x04, 0x55
        /*0026*/ 	.short	(.L_22 - .L_21)


	//   ....[0]....
.L_21:
        /*0028*/ 	.word	0x00000001
        /*002c*/ 	.byte	0x90, 0x05, 0x00, 0x00, 0x01, 0x00, 0x00, 0x00, 0xb0, 0x05, 0x00, 0x00, 0x01, 0x00, 0x00, 0x00
        /* <DEDUP_REMOVED lines=193> */
        /*0c4c*/ 	.byte	0x20, 0x00, 0x01, 0x00


	//----- nvinfo : EIATTR_MERCURY_ISA_VERSION
	.align		4
.L_22:
        /*0c50*/ 	.byte	0x03, 0x5f
        /*0c52*/ 	.short	0x0101


	//----- nvinfo : EIATTR_INT_WARP_WIDE_INSTR_OFFSETS
	.align		4
        /*0c54*/ 	.byte	0x04, 0x31
        /*0c56*/ 	.short	(.L_24 - .L_23)


	//   ....[0]....
.L_23:
        /*0c58*/ 	.word	0x00000460


	//   ....[1]....
        /*0c5c*/ 	.word	0x00000470


	//   ....[2]....
        /*0c60*/ 	.word	0x000005a0


	//----- nvinfo : EIATTR_COOP_GROUP_MASK_REGIDS
	.align		4
.L_24:
        /*0c64*/ 	.byte	0x04, 0x29
        /*0c66*/ 	.short	(.L_26 - .L_25)


	//   ....[0]....
.L_25:
        /*0c68*/ 	.word	0xffffffff


	//   ....[1]....
        /*0c6c*/ 	.word	0xffffffff


	//   ....[2]....
        /*0c70*/ 	.word	0xffffffff


	//   ....[3]....
        /*0c74*/ 	.word	0xffffffff


	//   ....[4]....
        /*0c78*/ 	.word	0xffffffff


	//----- nvinfo : EIATTR_COOP_GROUP_INSTR_OFFSETS
	.align		4
.L_26:
        /*0c7c*/ 	.byte	0x04, 0x28
        /*0c7e*/ 	.short	(.L_28 - .L_27)


	//   ....[0]....
.L_27:
        /*0c80*/ 	.word	0x00000070


	//   ....[1]....
        /*0c84*/ 	.word	0x00000080


	//   ....[2]....
        /*0c88*/ 	.word	0x000001a0


	//   ....[3]....
        /*0c8c*/ 	.word	0x000003b0


	//   ....[4]....
        /*0c90*/ 	.word	0x000012f0


	//----- nvinfo : EIATTR_REG_RECONFIG
	.align		4
.L_28:
        /*0c94*/ 	.byte	0x01, 0x54
	.zero		2


	//----- nvinfo : EIATTR_MBARRIER_INSTR_OFFSETS
	.align		4
        /*0c98*/ 	.byte	0x04, 0x39
        /*0c9a*/ 	.short	(.L_30 - .L_29)


	//   ....[0]....
.L_29:
        /*0c9c*/ 	.word	0x00000320
        /*0ca0*/ 	.word	0x000000ff
        /*0ca4*/ 	.word	0x00000000
        /*0ca8*/ 	.short	0x0100
        /*0caa*/ 	.byte	0x09
	.zero		1


	//   ....[1]....
        /*0cac*/ 	.word	0x00000330
        /*0cb0*/ 	.word	0x000000ff
        /*0cb4*/ 	.word	0x00000020
        /*0cb8*/ 	.short	0x0100
        /*0cba*/ 	.byte	0x09
	.zero		1


	//   ....[2]....
        /*0cbc*/ 	.word	0x00000340
        /*0cc0*/ 	.word	0x000000ff
        /*0cc4*/ 	.word	0x00000008
        /*0cc8*/ 	.short	0x0100
        /*0cca*/ 	.byte	0x09
	.zero		1


	//   ....[3]....
        /*0ccc*/ 	.word	0x00000350
        /*0cd0*/ 	.word	0x000000ff
        /*0cd4*/ 	.word	0x00000028
        /*0cd8*/ 	.short	0x0100
        /*0cda*/ 	.byte	0x09
	.zero		1


	//   ....[4]....
        /*0cdc*/ 	.word	0x00000360
        /*0ce0*/ 	.word	0x000000ff
        /*0ce4*/ 	.word	0x00000010
        /*0ce8*/ 	.short	0x0100
        /*0cea*/ 	.byte	0x09
	.zero		1


	//   ....[5]....
        /*0cec*/ 	.word	0x00000370
        /*0cf0*/ 	.word	0x000000ff
        /*0cf4*/ 	.word	0x00000030
        /*0cf8*/ 	.short	0x0100
        /*0cfa*/ 	.byte	0x09
	.zero		1


	//   ....[6]....
        /*0cfc*/ 	.word	0x00000380
        /*0d00*/ 	.word	0x000000ff
        /*0d04*/ 	.word	0x00000018
        /*0d08*/ 	.short	0x0100
        /*0d0a*/ 	.byte	0x09
	.zero		1


	//   ....[7]....
        /*0d0c*/ 	.word	0x00000390
        /*0d10*/ 	.word	0x000000ff
        /*0d14*/ 	.word	0x00000038
        /*0d18*/ 	.short	0x0100
        /*0d1a*/ 	.byte	0x09
	.zero		1


	//   ....[8]....
        /*0d1c*/ 	.word	0x000005d0
        /*0d20*/ 	.word	0x000000ff
        /*0d24*/ 	.word	0x00000050
        /*0d28*/ 	.short	0x0100
        /*0d2a*/ 	.byte	0x06
	.zero		1


	//   ....[9]....
        /*0d2c*/ 	.word	0x000005e0
        /*0d30*/ 	.word	0x000000ff
        /*0d34*/ 	.word	0x00000058
        /*0d38*/ 	.short	0x0100
        /*0d3a*/ 	.byte	0x06
	.zero		1


	//   ....[10]....
        /*0d3c*/ 	.word	0x00001b00
        /*0d40*/ 	.word	0x000000ff
        /*0d44*/ 	.word	0x00000000
        /*0d48*/ 	.short	0x010a
        /*0d4a*/ 	.byte	0x06
	.zero		1


	//   ....[11]....
        /*0d4c*/ 	.word	0x00001b40
        /*0d50*/ 	.word	0x000000ff
        /*0d54*/ 	.word	0x00000000
        /*0d58*/ 	.short	0x010a
        /*0d5a*/ 	.byte	0x06
	.zero		1


	//   ....[12]....
        /*0d5c*/ 	.word	0x00002d50
        /*0d60*/ 	.word	0x000000ff
        /*0d64*/ 	.word	0x00000000
        /*0d68*/ 	.short	0x010a
        /*0d6a*/ 	.byte	0x09
	.zero		1


	//   ....[13]....
        /*0d6c*/ 	.word	0x00002d90
        /*0d70*/ 	.word	0x000000ff
        /*0d74*/ 	.word	0x00000000
        /*0d78*/ 	.short	0x010a
        /*0d7a*/ 	.byte	0x09
	.zero		1


	//   ....[14]....
        /*0d7c*/ 	.word	0x00003db0
        /*0d80*/ 	.word	0x000000ff
        /*0d84*/ 	.word	0x00000000
        /*0d88*/ 	.short	0x0101
        /*0d8a*/ 	.byte	0x08
	.zero		1


	//   ....[15]....
        /*0d8c*/ 	.word	0x00004f60
        /*0d90*/ 	.word	0x000000ff
        /*0d94*/ 	.word	0x00000000
        /*0d98*/ 	.short	0x0101
        /*0d9a*/ 	.byte	0x06
	.zero		1


	//   ....[16]....
        /*0d9c*/ 	.word	0x0000f230
        /*0da0*/ 	.word	0x0000000d
        /*0da4*/ 	.word	0x00000020
        /*0da8*/ 	.short	0x010a
        /*0daa*/ 	.byte	0x3f
	.zero		1


	//   ....[17]....
        /*0dac*/ 	.word	0x0000f640
        /*0db0*/ 	.word	0x00000003
        /*0db4*/ 	.word	0x00000058
        /*0db8*/ 	.short	0x0101
        /*0dba*/ 	.byte	0x3f
	.zero		1


	//   ....[18]....
        /*0dbc*/ 	.word	0x0000fd70
        /*0dc0*/ 	.word	0x00000007
        /*0dc4*/ 	.word	0x00000000
        /*0dc8*/ 	.short	0x010a
        /*0dca*/ 	.byte	0x3f
	.zero		1


	//   ....[19]....
        /*0dcc*/ 	.word	0x0000fdf0
        /*0dd0*/ 	.word	0x00000009
        /*0dd4*/ 	.word	0x00000000
        /*0dd8*/ 	.short	0x010a
        /*0dda*/ 	.byte	0x3f
	.zero		1


	//   ....[20]....
        /*0ddc*/ 	.word	0x0000fe80
        /*0de0*/ 	.word	0x00000006
        /*0de4*/ 	.word	0x00000000
        /*0de8*/ 	.short	0x010a
        /*0dea*/ 	.byte	0x3f
	.zero		1


	//   ....[21]....
        /*0dec*/ 	.word	0x0000ff10
        /*0df0*/ 	.word	0x00000003
        /*0df4*/ 	.word	0x00000000
        /*0df8*/ 	.short	0x010a
        /*0dfa*/ 	.byte	0x3f
	.zero		1


	//   ....[22]....
        /*0dfc*/ 	.word	0x0000ff80
        /*0e00*/ 	.word	0x00000003
        /*0e04*/ 	.word	0x00000000
        /*0e08*/ 	.short	0x010a
        /*0e0a*/ 	.byte	0x3f
	.zero		1


	//   ....[23]....
        /*0e0c*/ 	.word	0x0000fff0
        /*0e10*/ 	.word	0x00000000
        /*0e14*/ 	.word	0x00000000
        /*0e18*/ 	.short	0x010a
        /*0e1a*/ 	.byte	0x3f
	.zero		1


	//   ....[24]....
        /*0e1c*/ 	.word	0x000100d0
        /*0e20*/ 	.word	0x0000000d
        /*0e24*/ 	.word	0x00000020
        /*0e28*/ 	.short	0x010a
        /*0e2a*/ 	.byte	0x3f
	.zero		1


	//   ....[25]....
        /*0e2c*/ 	.word	0x000101b0
        /*0e30*/ 	.word	0x00000007
        /*0e34*/ 	.word	0x00000000
        /*0e38*/ 	.short	0x010a
        /*0e3a*/ 	.byte	0x3f
	.zero		1


	//   ....[26]....
        /*0e3c*/ 	.word	0x00010200
        /*0e40*/ 	.word	0x00000009
        /*0e44*/ 	.word	0x00000000
        /*0e48*/ 	.short	0x010a
        /*0e4a*/ 	.byte	0x3f
	.zero		1


	//   ....[27]....
        /*0e4c*/ 	.word	0x00010250
        /*0e50*/ 	.word	0x00000006
        /*0e54*/ 	.word	0x00000000
        /*0e58*/ 	.short	0x010a
        /*0e5a*/ 	.byte	0x3f
	.zero		1


	//----- nvinfo : EIATTR_NUM_MBARRIERS
	.align		4
.L_30:
        /*0e5c*/ 	.byte	0x03, 0x38
        /*0e5e*/ 	.short	0x000a


	//----- nvinfo : EIATTR_EXIT_INSTR_OFFSETS
	.align		4
        /*0e60*/ 	.byte	0x04, 0x1c
        /*0e62*/ 	.short	(.L_32 - .L_31)


	//   ....[0]....
.L_31:
        /*0e64*/ 	.word	0x00000640


	//   ....[1]....
        /*0e68*/ 	.word	0x00000f90


	//   ....[2]....
        /*0e6c*/ 	.word	0x0000e870


	//   ....[3]....
        /*0e70*/ 	.word	0x0000eec0


	//   ....[4]....
        /*0e74*/ 	.word	0x0000ff60


	//----- nvinfo : EIATTR_MAX_THREADS
	.align		4
.L_32:
        /*0e78*/ 	.byte	0x04, 0x05
        /*0e7a*/ 	.short	(.L_34 - .L_33)
.L_33:
        /*0e7c*/ 	.word	0x00000180
        /*0e80*/ 	.word	0x00000001
        /*0e84*/ 	.word	0x00000001


	//----- nvinfo : EIATTR_CRS_STACK_SIZE
	.align		4
.L_34:
        /*0e88*/ 	.byte	0x04, 0x1e
        /*0e8a*/ 	.short	(.L_36 - .L_35)
.L_35:
        /*0e8c*/ 	.word	0x00000000


	//----- nvinfo : EIATTR_CBANK_PARAM_SIZE
	.align		4
.L_36:
        /*0e90*/ 	.byte	0x03, 0x19
        /*0e92*/ 	.short	0x0470


	//----- nvinfo : EIATTR_PARAM_CBANK
	.align		4
        /*0e94*/ 	.byte	0x04, 0x0a
        /*0e96*/ 	.short	(.L_38 - .L_37)
	.align		4
.L_37:
        /*0e98*/ 	.word	index@(.nv.constant0._ZN7cutlass13device_kernelINS_4gemm6kernel13GemmUniversalIN4cute5tupleIJiiiiEEENS1_10collective13CollectiveMmaINS1_37MainloopSm90TmaGmmaWarpSpecializedFP8ILi4ENS5_IJNS4_1CILi1EEESB_SB_EEENS1_35KernelTmaWarpSpecializedCooperativeEEENS5_IJNSA_ILi128EEENSA_ILi256EEENSA_ILi64EEEEEENS_12float_e4m3_tENS5_IJlSB_lEEESJ_SK_NS4_8TiledMMAINS4_8MMA_AtomIJNS4_4SM904GMMA31MMA_64x256x32_F32E4M3E4M3_SS_TNILNSO_7ScaleInE1ELSQ_1EEEEEENS4_6LayoutINS5_IJNSA_ILi2EEESB_SB_EEENS5_IJSB_NSA_ILi0EEESW_EEEEENS5_IJNS4_10UnderscoreESZ_SZ_EEEEENS4_13SM90_TMA_LOADENS4_14ComposedLayoutINS4_7SwizzleILi2ELi4ELi3EEENS4_18smem_ptr_flag_bitsILi8EEENST_INS5_IJNSA_ILi8EEESH_EEENS5_IJSH_SB_EEEEEEEvNS4_8identityES12_S1C_vS1D_EENS_8epilogue10collective6detail29Sm90TmaWarpSpecializedAdapterINS1G_15DefaultEpilogueISJ_SK_SK_NS1F_6thread17LinearCombinationISJ_Li1EffLNS1K_9ScaleType4KindE0ELNS_15FloatRoundStyleE2ESJ_EENS1_15EpilogueDefaultEEEEEvvEEEEvNT_6ParamsE)
        /*0e9c*/ 	.short	0x0210
        /*0e9e*/ 	.short	0x0470


	//----- nvinfo : EIATTR_SW_WAR
	.align		4
.L_38:
        /*0ea0*/ 	.byte	0x04, 0x36
        /*0ea2*/ 	.short	(.L_40 - .L_39)
.L_39:
        /*0ea4*/ 	.word	0x00000008
.L_40:


//--------------------- .nv.callgraph             --------------------------
	.section	.nv.callgraph,"",@"SHT_CUDA_CALLGRAPH"
	.align	4
	.sectionentsize	8
	.align		4
        /*0000*/ 	.word	0x00000000
	.align		4
        /*0004*/ 	.word	0xffffffff
	.align		4
        /*0008*/ 	.word	0x00000000
	.align		4
        /*000c*/ 	.word	0xfffffffe
	.align		4
        /*0010*/ 	.word	0x00000000
	.align		4
        /*0014*/ 	.word	0xfffffffd
	.align		4
        /*0018*/ 	.word	0x00000000
	.align		4
        /*001c*/ 	.word	0xfffffffc


//--------------------- .nv.constant4             --------------------------
	.section	.nv.constant4,"a",@progbits
	.align	8
	.align		8
.nv.constant4:
        /*0000*/ 	.dword	_ZN39_INTERNAL_a1bf74a5_4_k_cu_22930a8a_45744cuda3std3__45__cpo5beginE
	.align		8
        /*0008*/ 	.dword	_ZN39_INTERNAL_a1bf74a5_4_k_cu_22930a8a_45744cuda3std3__45__cpo3endE
	.align		8
        /*0010*/ 	.dword	_ZN39_INTERNAL_a1bf74a5_4_k_cu_22930a8a_45744cuda3std3__45__cpo6cbeginE
	.align		8
        /*0018*/ 	.dword	_ZN39_INTERNAL_a1bf74a5_4_k_cu_22930a8a_45744cuda3std3__45__cpo4cendE
	.align		8
        /*0020*/ 	.dword	_ZN39_INTERNAL_a1bf74a5_4_k_cu_22930a8a_45744cuda3std3__441_GLOBAL__N__a1bf74a5_4_k_cu_22930a8a_45746ignoreE
	.align		8
        /*0028*/ 	.dword	_ZN39_INTERNAL_a1bf74a5_4_k_cu_22930a8a_45744cuda3std3__419piecewise_constructE
	.align		8
        /*0030*/ 	.dword	_ZN39_INTERNAL_a1bf74a5_4_k_cu_22930a8a_45744cuda3std3__48in_placeE
	.align		8
        /*0038*/ 	.dword	_ZN39_INTERNAL_a1bf74a5_4_k_cu_22930a8a_45744cuda3std6ranges3__45__cpo4swapE
	.align		8
        /*0040*/ 	.dword	_ZN39_INTERNAL_a1bf74a5_4_k_cu_22930a8a_45744cuda3std6ranges3__45__cpo9iter_moveE
	.align		8
        /*0048*/ 	.dword	_ZN39_INTERNAL_a1bf74a5_4_k_cu_22930a8a_45744cute7productE
	.align		8
        /*0050*/ 	.dword	_ZN39_INTERNAL_a1bf74a5_4_k_cu_22930a8a_45744cute1_E


//--------------------- .text._ZN7cutlass13device_kernelINS_4gemm6kernel13GemmUniversalIN4cute5tupleIJiiiiEEENS1_10collective13CollectiveMmaINS1_37MainloopSm90TmaGmmaWarpSpecializedFP8ILi4ENS5_IJNS4_1CILi1EEESB_SB_EEENS1_35KernelTmaWarpSpecializedCooperativeEEENS5_IJNSA_ILi128EEENSA_ILi256EEENSA_ILi64EEEEEENS_12float_e4m3_tENS5_IJlSB_lEEESJ_SK_NS4_8TiledMMAINS4_8MMA_AtomIJNS4_4SM904GMMA31MMA_64x256x32_F32E4M3E4M3_SS_TNILNSO_7ScaleInE1ELSQ_1EEEEEENS4_6LayoutINS5_IJNSA_ILi2EEESB_SB_EEENS5_IJSB_NSA_ILi0EEESW_EEEEENS5_IJNS4_10UnderscoreESZ_SZ_EEEEENS4_13SM90_TMA_LOADENS4_14ComposedLayoutINS4_7SwizzleILi2ELi4ELi3EEENS4_18smem_ptr_flag_bitsILi8EEENST_INS5_IJNSA_ILi8EEESH_EEENS5_IJSH_SB_EEEEEEEvNS4_8identityES12_S1C_vS1D_EENS_8epilogue10collective6detail29Sm90TmaWarpSpecializedAdapterINS1G_15DefaultEpilogueISJ_SK_SK_NS1F_6thread17LinearCombinationISJ_Li1EffLNS1K_9ScaleType4KindE0ELNS_15FloatRoundStyleE2ESJ_EENS1_15EpilogueDefaultEEEEEvvEEEEvNT_6ParamsE --------------------------
	.section	.text._ZN7cutlass13device_kernelINS_4gemm6kernel13GemmUniversalIN4cute5tupleIJiiiiEEENS1_10collective13CollectiveMmaINS1_37MainloopSm90TmaGmmaWarpSpecializedFP8ILi4ENS5_IJNS4_1CILi1EEESB_SB_EEENS1_35KernelTmaWarpSpecializedCooperativeEEENS5_IJNSA_ILi128EEENSA_ILi256EEENSA_ILi64EEEEEENS_12float_e4m3_tENS5_IJlSB_lEEESJ_SK_NS4_8TiledMMAINS4_8MMA_AtomIJNS4_4SM904GMMA31MMA_64x256x32_F32E4M3E4M3_SS_TNILNSO_7ScaleInE1ELSQ_1EEEEEENS4_6LayoutINS5_IJNSA_ILi2EEESB_SB_EEENS5_IJSB_NSA_ILi0EEESW_EEEEENS5_IJNS4_10UnderscoreESZ_SZ_EEEEENS4_13SM90_TMA_LOADENS4_14ComposedLayoutINS4_7SwizzleILi2ELi4ELi3EEENS4_18smem_ptr_flag_bitsILi8EEENST_INS5_IJNSA_ILi8EEESH_EEENS5_IJSH_SB_EEEEEEEvNS4_8identityES12_S1C_vS1D_EENS_8epilogue10collective6detail29Sm90TmaWarpSpecializedAdapterINS1G_15DefaultEpilogueISJ_SK_SK_NS1F_6thread17LinearCombinationISJ_Li1EffLNS1K_9ScaleType4KindE0ELNS_15FloatRoundStyleE2ESJ_EENS1_15EpilogueDefaultEEEEEvvEEEEvNT_6ParamsE,"ax",@progbits
	.align	128
.text._ZN7cutlass13device_kernelINS_4gemm6kernel13GemmUniversalIN4cute5tupleIJiiiiEEENS1_10collective13CollectiveMmaINS1_37MainloopSm90TmaGmmaWarpSpecializedFP8ILi4ENS5_IJNS4_1CILi1EEESB_SB_EEENS1_35KernelTmaWarpSpecializedCooperativeEEENS5_IJNSA_ILi128EEENSA_ILi256EEENSA_ILi64EEEEEENS_12float_e4m3_tENS5_IJlSB_lEEESJ_SK_NS4_8TiledMMAINS4_8MMA_AtomIJNS4_4SM904GMMA31MMA_64x256x32_F32E4M3E4M3_SS_TNILNSO_7ScaleInE1ELSQ_1EEEEEENS4_6LayoutINS5_IJNSA_ILi2EEESB_SB_EEENS5_IJSB_NSA_ILi0EEESW_EEEEENS5_IJNS4_10UnderscoreESZ_SZ_EEEEENS4_13SM90_TMA_LOADENS4_14ComposedLayoutINS4_7SwizzleILi2ELi4ELi3EEENS4_18smem_ptr_flag_bitsILi8EEENST_INS5_IJNSA_ILi8EEESH_EEENS5_IJSH_SB_EEEEEEEvNS4_8identityES12_S1C_vS1D_EENS_8epilogue10collective6detail29Sm90TmaWarpSpecializedAdapterINS1G_15DefaultEpilogueISJ_SK_SK_NS1F_6thread17LinearCombinationISJ_Li1EffLNS1K_9ScaleType4KindE0ELNS_15FloatRoundStyleE2ESJ_EENS1_15EpilogueDefaultEEEEEvvEEEEvNT_6ParamsE:
        .type           _ZN7cutlass13device_kernelINS_4gemm6kernel13GemmUniversalIN4cute5tupleIJiiiiEEENS1_10collective13CollectiveMmaINS1_37MainloopSm90TmaGmmaWarpSpecializedFP8ILi4ENS5_IJNS4_1CILi1EEESB_SB_EEENS1_35KernelTmaWarpSpecializedCooperativeEEENS5_IJNSA_ILi128EEENSA_ILi256EEENSA_ILi64EEEEEENS_12float_e4m3_tENS5_IJlSB_lEEESJ_SK_NS4_8TiledMMAINS4_8MMA_AtomIJNS4_4SM904GMMA31MMA_64x256x32_F32E4M3E4M3_SS_TNILNSO_7ScaleInE1ELSQ_1EEEEEENS4_6LayoutINS5_IJNSA_ILi2EEESB_SB_EEENS5_IJSB_NSA_ILi0EEESW_EEEEENS5_IJNS4_10UnderscoreESZ_SZ_EEEEENS4_13SM90_TMA_LOADENS4_14ComposedLayoutINS4_7SwizzleILi2ELi4ELi3EEENS4_18smem_ptr_flag_bitsILi8EEENST_INS5_IJNSA_ILi8EEESH_EEENS5_IJSH_SB_EEEEEEEvNS4_8identityES12_S1C_vS1D_EENS_8epilogue10collective6detail29Sm90TmaWarpSpecializedAdapterINS1G_15DefaultEpilogueISJ_SK_SK_NS1F_6thread17LinearCombinationISJ_Li1EffLNS1K_9ScaleType4KindE0ELNS_15FloatRoundStyleE2ESJ_EENS1_15EpilogueDefaultEEEEEvvEEEEvNT_6ParamsE,@function
        .size           _ZN7cutlass13device_kernelINS_4gemm6kernel13GemmUniversalIN4cute5tupleIJiiiiEEENS1_10collective13CollectiveMmaINS1_37MainloopSm90TmaGmmaWarpSpecializedFP8ILi4ENS5_IJNS4_1CILi1EEESB_SB_EEENS1_35KernelTmaWarpSpecializedCooperativeEEENS5_IJNSA_ILi128EEENSA_ILi256EEENSA_ILi64EEEEEENS_12float_e4m3_tENS5_IJlSB_lEEESJ_SK_NS4_8TiledMMAINS4_8MMA_AtomIJNS4_4SM904GMMA31MMA_64x256x32_F32E4M3E4M3_SS_TNILNSO_7ScaleInE1ELSQ_1EEEEEENS4_6LayoutINS5_IJNSA_ILi2EEESB_SB_EEENS5_IJSB_NSA_ILi0EEESW_EEEEENS5_IJNS4_10UnderscoreESZ_SZ_EEEEENS4_13SM90_TMA_LOADENS4_14ComposedLayoutINS4_7SwizzleILi2ELi4ELi3EEENS4_18smem_ptr_flag_bitsILi8EEENST_INS5_IJNSA_ILi8EEESH_EEENS5_IJSH_SB_EEEEEEEvNS4_8identityES12_S1C_vS1D_EENS_8epilogue10collective6detail29Sm90TmaWarpSpecializedAdapterINS1G_15DefaultEpilogueISJ_SK_SK_NS1F_6thread17LinearCombinationISJ_Li1EffLNS1K_9ScaleType4KindE0ELNS_15FloatRoundStyleE2ESJ_EENS1_15EpilogueDefaultEEEEEvvEEEEvNT_6ParamsE,(.L_x_329 - _ZN7cutlass13device_kernelINS_4gemm6kernel13GemmUniversalIN4cute5tupleIJiiiiEEENS1_10collective13CollectiveMmaINS1_37MainloopSm90TmaGmmaWarpSpecializedFP8ILi4ENS5_IJNS4_1CILi1EEESB_SB_EEENS1_35KernelTmaWarpSpecializedCooperativeEEENS5_IJNSA_ILi128EEENSA_ILi256EEENSA_ILi64EEEEEENS_12float_e4m3_tENS5_IJlSB_lEEESJ_SK_NS4_8TiledMMAINS4_8MMA_AtomIJNS4_4SM904GMMA31MMA_64x256x32_F32E4M3E4M3_SS_TNILNSO_7ScaleInE1ELSQ_1EEEEEENS4_6LayoutINS5_IJNSA_ILi2EEESB_SB_EEENS5_IJSB_NSA_ILi0EEESW_EEEEENS5_IJNS4_10UnderscoreESZ_SZ_EEEEENS4_13SM90_TMA_LOADENS4_14ComposedLayoutINS4_7SwizzleILi2ELi4ELi3EEENS4_18smem_ptr_flag_bitsILi8EEENST_INS5_IJNSA_ILi8EEESH_EEENS5_IJSH_SB_EEEEEEEvNS4_8identityES12_S1C_vS1D_EENS_8epilogue10collective6detail29Sm90TmaWarpSpecializedAdapterINS1G_15DefaultEpilogueISJ_SK_SK_NS1F_6thread17LinearCombinationISJ_Li1EffLNS1K_9ScaleType4KindE0ELNS_15FloatRoundStyleE2ESJ_EENS1_15EpilogueDefaultEEEEEvvEEEEvNT_6ParamsE)
        .other          _ZN7cutlass13device_kernelINS_4gemm6kernel13GemmUniversalIN4cute5tupleIJiiiiEEENS1_10collective13CollectiveMmaINS1_37MainloopSm90TmaGmmaWarpSpecializedFP8ILi4ENS5_IJNS4_1CILi1EEESB_SB_EEENS1_35KernelTmaWarpSpecializedCooperativeEEENS5_IJNSA_ILi128EEENSA_ILi256EEENSA_ILi64EEEEEENS_12float_e4m3_tENS5_IJlSB_lEEESJ_SK_NS4_8TiledMMAINS4_8MMA_AtomIJNS4_4SM904GMMA31MMA_64x256x32_F32E4M3E4M3_SS_TNILNSO_7ScaleInE1ELSQ_1EEEEEENS4_6LayoutINS5_IJNSA_ILi2EEESB_SB_EEENS5_IJSB_NSA_ILi0EEESW_EEEEENS5_IJNS4_10UnderscoreESZ_SZ_EEEEENS4_13SM90_TMA_LOADENS4_14ComposedLayoutINS4_7SwizzleILi2ELi4ELi3EEENS4_18smem_ptr_flag_bitsILi8EEENST_INS5_IJNSA_ILi8EEESH_EEENS5_IJSH_SB_EEEEEEEvNS4_8identityES12_S1C_vS1D_EENS_8epilogue10collective6detail29Sm90TmaWarpSpecializedAdapterINS1G_15DefaultEpilogueISJ_SK_SK_NS1F_6thread17LinearCombinationISJ_Li1EffLNS1K_9ScaleType4KindE0ELNS_15FloatRoundStyleE2ESJ_EENS1_15EpilogueDefaultEEEEEvvEEEEvNT_6ParamsE,@"STO_CUDA_ENTRY STV_DEFAULT"
_ZN7cutlass13device_kernelINS_4gemm6kernel13GemmUniversalIN4cute5tupleIJiiiiEEENS1_10collective13CollectiveMmaINS1_37MainloopSm90TmaGmmaWarpSpecializedFP8ILi4ENS5_IJNS4_1CILi1EEESB_SB_EEENS1_35KernelTmaWarpSpecializedCooperativeEEENS5_IJNSA_ILi128EEENSA_ILi256EEENSA_ILi64EEEEEENS_12float_e4m3_tENS5_IJlSB_lEEESJ_SK_NS4_8TiledMMAINS4_8MMA_AtomIJNS4_4SM904GMMA31MMA_64x256x32_F32E4M3E4M3_SS_TNILNSO_7ScaleInE1ELSQ_1EEEEEENS4_6LayoutINS5_IJNSA_ILi2EEESB_SB_EEENS5_IJSB_NSA_ILi0EEESW_EEEEENS5_IJNS4_10UnderscoreESZ_SZ_EEEEENS4_13SM90_TMA_LOADENS4_14ComposedLayoutINS4_7SwizzleILi2ELi4ELi3EEENS4_18smem_ptr_flag_bitsILi8EEENST_INS5_IJNSA_ILi8EEESH_EEENS5_IJSH_SB_EEEEEEEvNS4_8identityES12_S1C_vS1D_EENS_8epilogue10collective6detail29Sm90TmaWarpSpecializedAdapterINS1G_15DefaultEpilogueISJ_SK_SK_NS1F_6thread17LinearCombinationISJ_Li1EffLNS1K_9ScaleType4KindE0ELNS_15FloatRoundStyleE2ESJ_EENS1_15EpilogueDefaultEEEEEvvEEEEvNT_6ParamsE:
[----:B------:R-:W0:Y:S02]  /*0000*/  LDC R1, c[0x0][0x28] ;  /* 0x00000a00ff017b82 */ /* 0x000e240000000800 */
[----:B0-----:R-:W-:Y:S01]  /*0010*/  VIADD R1, R1, 0xffffff00 ;  /* 0xffffff0001017836 */ /* 0x001fe20000000000 */
[----:B------:R-:W0:Y:S01]  /*0020*/  S2R R2, SR_TID.X ;  /* 0x0000000000027919 */ /* 0x000e220000002100 */
[----:B------:R-:W-:Y:S01]  /*0030*/  ELECT P0, URZ, PT ;  /* 0x00000000003f782f */ /* 0x000fe20003800000 */
[----:B------:R-:W-:Y:S01]  /*0040*/  BSSY B0, `(.L_x_0) ;  /* 0x0000015000007945 */ /* 0x000fe20003800000 */
[--C-:B0-----:R-:W-:Y:S02]  /*0050*/  SHF.R.U32.HI R0, RZ, 0x5, R2.reuse ;  /* 0x00000005ff007819 */ /* 0x101fe40000011602 */
[----:B------:R-:W-:-:S03]  /*0060*/  SHF.R.U32.HI R2, RZ, 0x7, R2 ;  /* 0x00000007ff027819 */ /* 0x000fc60000011602 */
[----:B------:R-:W0:Y:S04]  /*0070*/  SHFL.IDX PT, R3, R0, RZ, 0x1f ;  /* 0x00001fff00037589 */ /* 0x000e2800000e0000 */
[----:B------:R-:W1:Y:S01]  /*0080*/  SHFL.IDX PT, R2, R2, RZ, 0x1f ;  /* 0x00001fff02027589 */ /* 0x000e6200000e0000 */
[----:B0-----:R-:W-:Y:S02]  /*0090*/  R2UR UR4, R3 ;  /* 0x00000000030472ca */ /* 0x001fe400000e0000 */
[----:B-1----:R-:W-:-:S11]  /*00a0*/  R2UR UR6, R2 ;  /* 0x00000000020672ca */ /* 0x002fd600000e0000 */
[----:B------:R-:W-:Y:S02]  /*00b0*/  USHF.R.S32.HI UR5, URZ, 0x1f, UR4 ;  /* 0x0000001f3f057899 */ /* 0x000fe40008011404 */
[----:B------:R-:W-:Y:S02]  /*00c0*/  ISETP.NE.OR P0, PT, RZ, UR4, !P0 ;  /* 0x00000004ff007c0c */ /* 0x000fe4000c705670 */
[----:B------:R-:W-:-:S04]  /*00d0*/  ULEA.HI UR5, UR5, UR4, URZ, 0x2 ;  /* 0x0000000405057291 */ /* 0x000fc8000f8f103f */
[----:B------:R-:W-:-:S04]  /*00e0*/  ULOP3.LUT UR5, UR5, 0xfffffffc, URZ, 0xc0, !UPT ;  /* 0xfffffffc05057892 */ /* 0x000fc8000f8ec03f */
[----:B------:R-:W-:-:S03]  /*00f0*/  UIADD3 UR8, UR4, -UR5, URZ ;  /* 0x8000000504087290 */ /* 0x000fc6000fffe03f */
[----:B------:R-:W-:Y:S09]  /*0100*/  @P0 BRA `(.L_x_1) ;  /* 0x0000000000200947 */ /* 0x000ff20003800000 */
[----:B------:R-:W-:Y:S02]  /*0110*/  ULDC.64 UR4, c[0x0][0x198] ;  /* 0x0000660000047ab9 */ /* 0x000fe40000000a00 */
[----:B------:R-:W-:Y:S02]  /*0120*/  UIADD3 UR10, UP0, UR4, 0xf0, URZ ;  /* 0x000000f0040a7890 */ /* 0x000fe4000ff1e03f */
[----:B------:R-:W-:Y:S02]  /*0130*/  UIADD3 UR4, UP1, UR4, 0x1f0, URZ ;  /* 0x000001f004047890 */ /* 0x000fe4000ff3e03f */
[----:B------:R-:W-:Y:S02]  /*0140*/  UIADD3.X UR11, URZ, UR5, URZ, UP0, !UPT ;  /* 0x000000053f0b7290 */ /* 0x000fe400087fe43f */
[----:B------:R-:W-:-:S07]  /*0150*/  UIADD3.X UR5, URZ, UR5, URZ, UP1, !UPT ;  /* 0x000000053f057290 */ /* 0x000fce0008ffe43f */
[----:B------:R0:W-:Y:S02]  /*0160*/  UTMACCTL.PF [UR10] ;  /* 0x000000000a0079b9 */ /* 0x0001e40008040000 */
[----:B------:R0:W-:Y:S02]  /*0170*/  UTMACCTL.PF [UR4] ;  /* 0x00000000040079b9 */ /* 0x0001e40008040000 */
[----:B0-----:R-:W-:Y:S01]  /*0180*/  NOP ;  /* 0x0000000000007918 */ /* 0x001fe20000000000 */
.L_x_1:
[----:B------:R-:W-:Y:S05]  /*0190*/  BSYNC B0 ;  /* 0x0000000000007941 */ /* 0x000fea0003800000 */
.L_x_0:
[----:B------:R-:W0:Y:S01]  /*01a0*/  SHFL.IDX PT, R2, R0, RZ, 0x1f ;  /* 0x00001fff00027589 */ /* 0x000e2200000e0000 */
[----:B------:R-:W-:Y:S01]  /*01b0*/  UISETP.NE.AND UP0, UPT, UR8, 0x3, UPT ;  /* 0x000000030800788c */ /* 0x000fe2000bf05270 */
[----:B------:R-:W-:Y:S01]  /*01c0*/  ISETP.NE.AND P1, PT, RZ, UR6, PT ;  /* 0x00000006ff007c0c */ /* 0x000fe2000bf25270 */
[----:B------:R-:W-:Y:S02]  /*01d0*/  UIADD3 UR10, UR6, -0x1, URZ ;  /* 0xffffffff060a7890 */ /* 0x000fe4000fffe03f */
[----:B------:R-:W-:Y:S02]  /*01e0*/  UISETP.EQ.OR UP0, UPT, UR8, URZ, !UP0 ;  /* 0x0000003f0800728c */ /* 0x000fe4000c702670 */
[----:B------:R-:W-:Y:S02]  /*01f0*/  UISETP.GE.U32.AND UP1, UPT, UR10, 0x2, UPT ;  /* 0x000000020a00788c */ /* 0x000fe4000bf26070 */
[----:B------:R-:W-:-:S04]  /*0200*/  UISETP.EQ.AND UP0, UPT, UR6, URZ, UP0 ;  /* 0x0000003f0600728c */ /* 0x000fc80008702270 */
[----:B------:R-:W-:-:S04]  /*0210*/  USEL UR13, URZ, 0x1, !UP0 ;  /* 0x000000013f0d7887 */ /* 0x000fc8000c000000 */
[----:B------:R-:W-:Y:S01]  /*0220*/  USEL UR13, UR13, 0x2, UP1 ;  /* 0x000000020d0d7887 */ /* 0x000fe20008800000 */
[----:B0-----:R-:W-:-:S13]  /*0230*/  ISETP.NE.AND P0, PT, R2, RZ, PT ;  /* 0x000000ff0200720c */ /* 0x001fda0003f05270 */
[----:B------:R-:W-:Y:S05]  /*0240*/  @P0 BRA `(.L_x_2) ;  /* 0x0000000000580947 */ /* 0x000fea0003800000 */
[----:B------:R-:W0:Y:S01]  /*0250*/  S2UR UR9, SR_CgaCtaId ;  /* 0x00000000000979c3 */ /* 0x000e220000008800 */
[----:B------:R-:W-:Y:S01]  /*0260*/  UMOV UR4, 0x400 ;  /* 0x0000040000047882 */ /* 0x000fe20000000000 */
[----:B------:R-:W-:Y:S01]  /*0270*/  UMOV UR5, 0x1 ;  /* 0x0000000100057882 */ /* 0x000fe20000000000 */
[----:B------:R-:W-:Y:S01]  /*0280*/  UMOV UR6, 0x100 ;  /* 0x0000010000067882 */ /* 0x000fe20000000000 */
[----:B------:R-:W-:Y:S01]  /*0290*/  ELECT P0, URZ, PT ;  /* 0x00000000003f782f */ /* 0x000fe20003800000 */
[----:B------:R-:W-:-:S04]  /*02a0*/  UIADD3 UR6, -UR6, 0x100000, URZ ;  /* 0x0010000006067890 */ /* 0x000fc8000fffe13f */
[----:B------:R-:W-:Y:S02]  /*02b0*/  USHF.L.U32 UR7, UR6, 0xb, URZ ;  /* 0x0000000b06077899 */ /* 0x000fe4000800063f */
[----:B------:R-:W-:Y:S02]  /*02c0*/  USHF.L.U32 UR6, UR6, 0x1, URZ ;  /* 0x0000000106067899 */ /* 0x000fe4000800063f */
[----:B0-----:R-:W-:Y:S02]  /*02d0*/  ULEA UR9, UR9, UR4, 0x18 ;  /* 0x0000000409097291 */ /* 0x001fe4000f8ec03f */
[----:B------:R-:W-:-:S04]  /*02e0*/  UIADD3 UR4, -UR5, 0x100000, URZ ;  /* 0x0010000005047890 */ /* 0x000fc8000fffe13f */
[----:B------:R-:W-:Y:S02]  /*02f0*/  USHF.L.U32 UR5, UR4, 0xb, URZ ;  /* 0x0000000b04057899 */ /* 0x000fe4000800063f */
[----:B------:R-:W-:Y:S01]  /*0300*/  USHF.L.U32 UR4, UR4, 0x1, URZ ;  /* 0x0000000104047899 */ /* 0x000fe2000800063f */
[----:B------:R-:W0:Y:S11]  /*0310*/  FENCE.VIEW.ASYNC.S ;  /* 0x00000000000073c6 */ /* 0x000e360000000000 */
[----:B0-----:R0:W1:Y:S01]  /*0320*/  SYNCS.EXCH.64 URZ, [UR9], UR4 ;  /* 0x00000004093f75b2 */ /* 0x0010620008000100 */
[----:B------:R0:W2:Y:S01]  /*0330*/  SYNCS.EXCH.64 URZ, [UR9+0x20], UR6 ;  /* 0x00002006093f75b2 */ /* 0x0000a20008000100 */
[----:B------:R0:W3:Y:S01]  /*0340*/  SYNCS.EXCH.64 URZ, [UR9+0x8], UR4 ;  /* 0x00000804093f75b2 */ /* 0x0000e20008000100 */
[----:B------:R0:W4:Y:S01]  /*0350*/  SYNCS.EXCH.64 URZ, [UR9+0x28], UR6 ;  /* 0x00002806093f75b2 */ /* 0x0001220008000100 */
[----:B------:R0:W0:Y:S01]  /*0360*/  SYNCS.EXCH.64 URZ, [UR9+0x10], UR4 ;  /* 0x00001004093f75b2 */ /* 0x0000220008000100 */
[----:B------:R0:W0:Y:S01]  /*0370*/  SYNCS.EXCH.64 URZ, [UR9+0x30], UR6 ;  /* 0x00003006093f75b2 */ /* 0x0000220008000100 */
[----:B------:R0:W0:Y:S01]  /*0380*/  SYNCS.EXCH.64 URZ, [UR9+0x18], UR4 ;  /* 0x00001804093f75b2 */ /* 0x0000220008000100 */
[----:B------:R0:W0:Y:S01]  /*0390*/  SYNCS.EXCH.64 URZ, [UR9+0x38], UR6 ;  /* 0x00003806093f75b2 */ /* 0x0000220008000100 */
[----:B------:R-:W-:Y:S01]  /*03a0*/  NOP ;  /* 0x0000000000007918 */ /* 0x000fe20000000000 */
.L_x_2:
[----:B------:R-:W5:Y:S01]  /*03b0*/  SHFL.IDX PT, R0, R0, RZ, 0x1f ;  /* 0x00001fff00007589 */ /* 0x000f6200000e0000 */
[----:B------:R-:W1:Y:S01]  /*03c0*/  LDC R2, c[0x0][0x65c] ;  /* 0x00019700ff027b82 */ /* 0x000e620000000800 */
[----:B------:R-:W-:Y:S01]  /*03d0*/  ELECT P0, URZ, PT ;  /* 0x00000000003f782f */ /* 0x000fe20003800000 */
[----:B------:R-:W-:Y:S01]  /*03e0*/  IMAD.MOV.U32 R3, RZ, RZ, RZ ;  /* 0x000000ffff037224 */ /* 0x000fe200078e00ff */
[----:B0-----:R-:W-:Y:S01]  /*03f0*/  UMOV UR4, 0x20 ;  /* 0x0000002000047882 */ /* 0x001fe20000000000 */
[----:B------:R-:W-:Y:S01]  /*0400*/  NOP ;  /* 0x0000000000007918 */ /* 0x000fe20000000000 */
[----:B------:R-:W-:Y:S01]  /*0410*/  NOP ;  /* 0x0000000000007918 */ /* 0x000fe20000000000 */
[----:B-----5:R-:W-:Y:S02]  /*0420*/  ISETP.NE.OR P0, PT, R0, RZ, !P0 ;  /* 0x000000ff0000720c */ /* 0x020fe40004705670 */
[----:B-1----:R-:W-:Y:S01]  /*0430*/  ISETP.NE.AND P3, PT, R2, 0x1, PT ;  /* 0x000000010200780c */ /* 0x002fe20003f65270 */
[----:B------:R-:W0:Y:S01]  /*0440*/  S2R R0, SR_CTAID.Y ;  /* 0x0000000000007919 */ /* 0x000e220000002600 */
[----:B------:R-:W1:Y:S09]  /*0450*/  S2R R2, SR_CTAID.X ;  /* 0x0000000000027919 */ /* 0x000e720000002500 */
[----:B------:R-:W-:Y:S01]  /*0460*/  VOTEU.ALL UP0, P0 ;  /* 0x00000000003f7886 */ /* 0x000fe20000000000 */
[----:B------:R-:W-:Y:S01]  /*0470*/  VOTEU.ALL UP1, P0 ;  /* 0x00000000003f7886 */ /* 0x000fe20000020000 */
[----:B------:R-:W1:Y:S01]  /*0480*/  @P3 LDC R7, c[0x0][0x10] ;  /* 0x00000400ff073b82 */ /* 0x000e620000000800 */
[----:B------:R-:W-:-:S02]  /*0490*/  @P3 IMAD.MOV.U32 R5, RZ, RZ, RZ ;  /* 0x000000ffff053224 */ /* 0x000fc400078e00ff */
[----:B------:R-:W-:Y:S01]  /*04a0*/  @P3 IMAD.MOV.U32 R11, RZ, RZ, RZ ;  /* 0x000000ffff0b3224 */ /* 0x000fe200078e00ff */
[----:B------:R-:W-:Y:S01]  /*04b0*/  @!UP0 UMOV UR6, 0x400 ;  /* 0x0000040000068882 */ /* 0x000fe20000000000 */
[----:B------:R-:W-:-:S04]  /*04c0*/  @!UP0 UIADD3 UR4, -UR4, 0x100000, URZ ;  /* 0x0010000004048890 */ /* 0x000fc8000fffe13f */
[----:B------:R-:W-:Y:S02]  /*04d0*/  @!UP0 USHF.L.U32 UR5, UR4, 0xb, URZ ;  /* 0x0000000b04058899 */ /* 0x000fe4000800063f */
[----:B------:R-:W-:Y:S01]  /*04e0*/  @!UP0 USHF.L.U32 UR4, UR4, 0x1, URZ ;  /* 0x0000000104048899 */ /* 0x000fe2000800063f */
[----:B------:R-:W5:Y:S08]  /*04f0*/  @!P3 LDC R9, c[0x0][0xc] ;  /* 0x00000300ff09bb82 */ /* 0x000f700000000800 */
[----:B------:R-:W2:Y:S01]  /*0500*/  @!UP0 S2UR UR7, SR_CgaCtaId ;  /* 0x00000000000789c3 */ /* 0x000ea20000008800 */
[----:B0-----:R-:W-:-:S04]  /*0510*/  @P3 IMAD.MOV.U32 R4, RZ, RZ, R0 ;  /* 0x000000ffff043224 */ /* 0x001fc800078e0000 */
[----:B-1----:R-:W-:-:S04]  /*0520*/  @P3 IMAD.WIDE.U32 R6, R2, R7, R4 ;  /* 0x0000000702063225 */ /* 0x002fc800078e0004 */
[----:B------:R-:W-:Y:S02]  /*0530*/  @P3 IMAD.MOV.U32 R16, RZ, RZ, R6 ;  /* 0x000000ffff103224 */ /* 0x000fe400078e0006 */
[----:B------:R-:W-:Y:S02]  /*0540*/  @P3 IMAD.IADD R17, R7, 0x1, R11 ;  /* 0x0000000107113824 */ /* 0x000fe400078e020b */
[----:B-----5:R-:W-:-:S04]  /*0550*/  @!P3 IMAD.WIDE.U32 R4, R9, R0, R2 ;  /* 0x000000000904b225 */ /* 0x020fc800078e0002 */
[----:B------:R-:W-:Y:S02]  /*0560*/  @!P3 IMAD.MOV.U32 R16, RZ, RZ, R4 ;  /* 0x000000ffff10b224 */ /* 0x000fe400078e0004 */
[----:B------:R-:W-:Y:S01]  /*0570*/  @!P3 IMAD.MOV.U32 R17, RZ, RZ, R5 ;  /* 0x000000ffff11b224 */ /* 0x000fe200078e0005 */
[----:B--2---:R-:W-:Y:S02]  /*0580*/  @!UP0 ULEA UR6, UR7, UR6, 0x18 ;  /* 0x0000000607068291 */ /* 0x004fe4000f8ec03f */
[----:B------:R0:W-:Y:S01]  /*0590*/  STL [R1+0x7c], R16 ;  /* 0x00007c1001007387 */ /* 0x0001e20000100800 */
[----:B------:R-:W-:-:S03]  /*05a0*/  VOTEU.ALL UP0, P0 ;  /* 0x00000000003f7886 */ /* 0x000fc60000000000 */
[----:B------:R0:W-:Y:S04]  /*05b0*/  STL [R1+0x78], R17 ;  /* 0x0000781101007387 */ /* 0x0001e80000100800 */
[----:B------:R-:W1:Y:S02]  /*05c0*/  FENCE.VIEW.ASYNC.S ;  /* 0x00000000000073c6 */ /* 0x000e640000000000 */
[----:B-1----:R0:W3:Y:S01]  /*05d0*/  @!UP0 SYNCS.EXCH.64 URZ, [UR6+0x50], UR4 ;  /* 0x00005004063f85b2 */ /* 0x0020e20008000100 */
[----:B------:R0:W3:Y:S01]  /*05e0*/  @!UP1 SYNCS.EXCH.64 URZ, [UR6+0x58], UR4 ;  /* 0x00005804063f95b2 */ /* 0x0000e20008000100 */
[----:B------:R-:W-:Y:S01]  /*05f0*/  NOP ;  /* 0x0000000000007918 */ /* 0x000fe20000000000 */
[----:B---34-:R-:W-:Y:S06]  /*0600*/  BAR.SYNC.DEFER_BLOCKING 0x0 ;  /* 0x0000000000007b1d */ /* 0x018fec0000010000 */
[----:B0-----:R-:W-:Y:S05]  /*0610*/  @!P1 BRA `(.L_x_3) ;  /* 0x000000e000989947 */ /* 0x001fea0003800000 */
[----:B------:R-:W-:-:S06]  /*0620*/  UISETP.GT.U32.AND UP0, UPT, UR10, 0x1, UPT ;  /* 0x000000010a00788c */ /* 0x000fcc000bf04070 */
[----:B------:R-:W-:-:S13]  /*0630*/  PLOP3.LUT P0, PT, PT, PT, UP0, 0x80, 0x0 ;  /* 0x000000000000781c */ /* 0x000fda0003f0f008 */
[----:B------:R-:W-:Y:S05]  /*0640*/  @P0 EXIT ;  /* 0x000000000000094d */ /* 0x000fea0003800000 */
[----:B------:R-:W-:Y:S01]  /*0650*/  IMAD.MOV.U32 R6, RZ, RZ, -0x1 ;  /* 0xffffffffff067424 */ /* 0x000fe200078e00ff */
[----:B------:R-:W-:Y:S01]  /*0660*/  ULDC.64 UR4, c[0x0][0x650] ;  /* 0x0001940000047ab9 */ /* 0x000fe20000000a00 */
[----:B------:R-:W-:Y:S01]  /*0670*/  IMAD.MOV.U32 R5, RZ, RZ, -0x1 ;  /* 0xffffffffff057424 */ /* 0x000fe200078e00ff */
[----:B------:R-:W-:Y:S01]  /*0680*/  ISETP.GE.U32.AND P0, PT, R16, UR4, PT ;  /* 0x0000000410007c0c */ /* 0x000fe2000bf06070 */
[----:B------:R-:W-:Y:S01]  /*0690*/  UMOV UR22, 0xffffffff ;  /* 0xffffffff00167882 */ /* 0x000fe20000000000 */
[----:B------:R0:W-:Y:S01]  /*06a0*/  STL [R1+0x84], R6 ;  /* 0x0000840601007387 */ /* 0x0001e20000100800 */
[----:B------:R-:W-:Y:S02]  /*06b0*/  PRMT R4, RZ, 0x7610, R4 ;  /* 0x00007610ff047816 */ /* 0x000fe40000000004 */
[----:B------:R-:W-:Y:S01]  /*06c0*/  ISETP.GE.U32.AND.EX P0, PT, R17, UR5, PT, P0 ;  /* 0x0000000511007c0c */ /* 0x000fe2000bf06100 */
[----:B------:R0:W-:-:S12]  /*06d0*/  STL [R1+0x80], R5 ;  /* 0x0000800501007387 */ /* 0x0001d80000100800 */
[----:B0-----:R-:W-:Y:S05]  /*06e0*/  @P0 BRA `(.L_x_4) ;  /* 0x0000000400680947 */ /* 0x001fea0003800000 */
[----:B------:R-:W0:Y:S01]  /*06f0*/  LDC.64 R12, c[0x0][0x628] ;  /* 0x00018a00ff0c7b82 */ /* 0x000e220000000a00 */
[----:B------:R-:W-:Y:S02]  /*0700*/  IMAD.MOV.U32 R4, RZ, RZ, R16 ;  /* 0x000000ffff047224 */ /* 0x000fe400078e0010 */
[----:B------:R-:W-:-:S05]  /*0710*/  IMAD.MOV.U32 R5, RZ, RZ, R17 ;  /* 0x000000ffff057224 */ /* 0x000fca00078e0011 */
[----:B------:R-:W1:Y:S08]  /*0720*/  LDC R10, c[0x0][0x630] ;  /* 0x00018c00ff0a7b82 */ /* 0x000e700000000800 */
[----:B------:R-:W2:Y:S01]  /*0730*/  LDC.64 R14, c[0x0][0x620] ;  /* 0x00018800ff0e7b82 */ /* 0x000ea20000000a00 */
[----:B0-----:R-:W-:-:S04]  /*0740*/  ISETP.NE.U32.AND P0, PT, R12, RZ, PT ;  /* 0x000000ff0c00720c */ /* 0x001fc80003f05070 */
[----:B------:R-:W-:-:S13]  /*0750*/  ISETP.NE.AND.EX P0, PT, R13, RZ, PT, P0 ;  /* 0x000000ff0d00720c */ /* 0x000fda0003f05300 */
[----:B-12---:R-:W-:Y:S05]  /*0760*/  @!P0 BRA `(.L_x_5) ;  /* 0x0000000000288947 */ /* 0x006fea0003800000 */
[----:B------:R-:W0:Y:S02]  /*0770*/  LDC R9, c[0x0][0x634] ;  /* 0x00018d00ff097b82 */ /* 0x000e240000000800 */
[----:B0-----:R-:W-:-:S05]  /*0780*/  IADD3 R9, P0, R16, R9, RZ ;  /* 0x0000000910097210 */ /* 0x001fca0007f1e0ff */
[----:B------:R-:W-:-:S04]  /*0790*/  IMAD.X R11, RZ, RZ, R17, P0 ;  /* 0x000000ffff0b7224 */ /* 0x000fc800000e0611 */
[----:B------:R-:W-:-:S04]  /*07a0*/  IMAD.WIDE.U32 R4, R11, R12, RZ ;  /* 0x0000000c0b047225 */ /* 0x000fc800078e00ff */
[----:B------:R-:W-:-:S04]  /*07b0*/  IMAD.WIDE.U32 R6, P0, R9, R13, R4 ;  /* 0x0000000d09067225 */ /* 0x000fc80007800004 */
[----:B------:R-:W-:-:S04]  /*07c0*/  IMAD.WIDE.U32 R4, R9, R12, RZ ;  /* 0x0000000c09047225 */ /* 0x000fc800078e00ff */
[----:B------:R-:W-:Y:S01]  /*07d0*/  IMAD.X R9, RZ, RZ, RZ, P0 ;  /* 0x000000ffff097224 */ /* 0x000fe200000e06ff */
[----:B------:R-:W-:Y:S01]  /*07e0*/  IADD3 RZ, P0, R5, R6, RZ ;  /* 0x0000000605ff7210 */ /* 0x000fe20007f1e0ff */
[----:B------:R-:W-:-:S04]  /*07f0*/  IMAD.MOV.U32 R8, RZ, RZ, R7 ;  /* 0x000000ffff087224 */ /* 0x000fc800078e0007 */
[----:B------:R-:W-:-:S08]  /*0800*/  IMAD.WIDE.U32.X R4, R11, R13, R8, P0 ;  /* 0x0000000d0b047225 */ /* 0x000fd000000e0408 */
.L_x_5:
[-CC-:B------:R-:W-:Y:S01]  /*0810*/  SHF.R.U64 R24, R4, R10.reuse, R5.reuse ;  /* 0x0000000a04187219 */ /* 0x180fe20000001205 */
[----:B------:R-:W0:Y:S01]  /*0820*/  LDC R8, c[0x0][0x618] ;  /* 0x00018600ff087b82 */ /* 0x000e220000000800 */
[----:B------:R-:W-:Y:S01]  /*0830*/  SHF.R.U32.HI R4, RZ, R10, R5 ;  /* 0x0000000aff047219 */ /* 0x000fe20000011605 */
[----:B------:R-:W-:Y:S01]  /*0840*/  ULDC UR4, c[0x0][0x150] ;  /* 0x0000540000047ab9 */ /* 0x000fe20000000800 */
[----:B------:R-:W-:Y:S01]  /*0850*/  IADD3 R9, P0, RZ, -R24, RZ ;  /* 0x80000018ff097210 */ /* 0x000fe20007f1e0ff */
[----:B------:R-:W-:Y:S01]  /*0860*/  IMAD.MOV.U32 R5, RZ, RZ, R17 ;  /* 0x000000ffff057224 */ /* 0x000fe200078e0011 */
[----:B------:R-:W-:-:S03]  /*0870*/  I2FP.F32.U32 R3, R2 ;  /* 0x0000000200037245 */ /* 0x000fc60000201000 */
[----:B------:R-:W1:Y:S01]  /*0880*/  LDC.64 R18, c[0x0][0x640] ;  /* 0x00019000ff127b82 */ /* 0x000e620000000a00 */
[----:B------:R-:W-:Y:S02]  /*0890*/  IMAD.X R11, RZ, RZ, ~R4, P0 ;  /* 0x000000ffff0b7224 */ /* 0x000fe400000e0e04 */
[----:B------:R-:W-:Y:S01]  /*08a0*/  FMUL R3, R3, UR4 ;  /* 0x0000000403037c20 */ /* 0x000fe20008400000 */
[----:B------:R-:W-:Y:S01]  /*08b0*/  IMAD.MOV.U32 R4, RZ, RZ, R16 ;  /* 0x000000ffff047224 */ /* 0x000fe200078e0010 */
[----:B------:R-:W-:Y:S01]  /*08c0*/  ULDC UR4, c[0x0][0x154] ;  /* 0x0000550000047ab9 */ /* 0x000fe20000000800 */
[-C--:B------:R-:W-:Y:S02]  /*08d0*/  IMAD R6, R11, R14.reuse, RZ ;  /* 0x0000000e0b067224 */ /* 0x080fe400078e02ff */
[C---:B------:R-:W-:Y:S01]  /*08e0*/  IMAD.WIDE.U32 R4, R9.reuse, R14, R4 ;  /* 0x0000000e09047225 */ /* 0x040fe200078e0004 */
[----:B------:R-:W2:Y:S01]  /*08f0*/  LDC R10, c[0x0][0x608] ;  /* 0x00018200ff0a7b82 */ /* 0x000ea20000000800 */
[----:B------:R-:W3:Y:S02]  /*0900*/  F2I.U32.TRUNC.NTZ R3, R3 ;  /* 0x0000000300037305 */ /* 0x000ee4000020f000 */
[----:B------:R-:W-:-:S04]  /*0910*/  IMAD R9, R9, R15, R6 ;  /* 0x0000000f09097224 */ /* 0x000fc800078e0206 */
[----:B------:R-:W-:Y:S01]  /*0920*/  IMAD.IADD R5, R5, 0x1, R9 ;  /* 0x0000000105057824 */ /* 0x000fe200078e0209 */
[----:B------:R-:W4:Y:S01]  /*0930*/  LDC R7, c[0x0][0x144] ;  /* 0x00005100ff077b82 */ /* 0x000f220000000800 */
[----:B------:R-:W-:-:S03]  /*0940*/  IMAD.MOV.U32 R9, RZ, RZ, 0x1 ;  /* 0x00000001ff097424 */ /* 0x000fc600078e00ff */
[----:B0-----:R-:W-:Y:S02]  /*0950*/  SHF.R.U64 R12, R4, R8, R5 ;  /* 0x00000008040c7219 */ /* 0x001fe40000001205 */
[----:B------:R-:W-:Y:S02]  /*0960*/  I2FP.F32.U32 R4, R0 ;  /* 0x0000000000047245 */ /* 0x000fe40000201000 */
[----:B------:R-:W0:Y:S01]  /*0970*/  LDC R14, c[0x0][0x658] ;  /* 0x00019600ff0e7b82 */ /* 0x000e220000000800 */
[----:B-1----:R-:W-:Y:S01]  /*0980*/  ISETP.NE.U32.AND P0, PT, R18, RZ, PT ;  /* 0x000000ff1200720c */ /* 0x002fe20003f05070 */
[----:B---3--:R-:W-:Y:S02]  /*0990*/  IMAD.MOV R6, RZ, RZ, -R3 ;  /* 0x000000ffff067224 */ /* 0x008fe400078e0a03 */
[----:B------:R-:W-:Y:S01]  /*09a0*/  FMUL R4, R4, UR4 ;  /* 0x0000000404047c20 */ /* 0x000fe20008400000 */
[----:B------:R-:W-:Y:S01]  /*09b0*/  SHF.R.U32.HI R3, RZ, R8, R5 ;  /* 0x00000008ff037219 */ /* 0x000fe20000011605 */
[----:B------:R-:W-:Y:S01]  /*09c0*/  IMAD.MOV.U32 R5, RZ, RZ, -0x1 ;  /* 0xffffffffff057424 */ /* 0x000fe200078e00ff */
[----:B------:R-:W-:Y:S01]  /*09d0*/  ISETP.NE.AND.EX P0, PT, R19, RZ, PT, P0 ;  /* 0x000000ff1300720c */ /* 0x000fe20003f05300 */
[----:B------:R1:W3:Y:S01]  /*09e0*/  F2I.U32.TRUNC.NTZ R11, R4 ;  /* 0x00000004000b7305 */ /* 0x0002e2000020f000 */
[----:B------:R-:W1:Y:S01]  /*09f0*/  LDC R13, c[0x0][0x148] ;  /* 0x00005200ff0d7b82 */ /* 0x000e620000000800 */
[----:B--2---:R-:W-:-:S02]  /*0a00*/  SHF.R.U64 R23, R12, R10, R3 ;  /* 0x0000000a0c177219 */ /* 0x004fc40000001203 */
[----:B------:R-:W-:-:S05]  /*0a10*/  SHF.R.U32.HI R3, RZ, R10, R3 ;  /* 0x0000000aff037219 */ /* 0x000fca0000011603 */
[----:B------:R-:W2:Y:S01]  /*0a20*/  LDC R17, c[0x0][0x600] ;  /* 0x00018000ff117b82 */ /* 0x000ea20000000800 */
[----:B----4-:R-:W-:-:S07]  /*0a30*/  IMAD R8, R7, R6, R2 ;  /* 0x0000000607087224 */ /* 0x010fce00078e0202 */
[----:B------:R-:W4:Y:S01]  /*0a40*/  LDC R16, c[0x0][0x648] ;  /* 0x00019200ff107b82 */ /* 0x000f220000000800 */
[-C--:B0-----:R-:W-:Y:S02]  /*0a50*/  SHF.L.U32 R2, R5, R14.reuse, RZ ;  /* 0x0000000e05027219 */ /* 0x081fe400000006ff */
[--C-:B------:R-:W-:Y:S02]  /*0a60*/  SHF.R.U64 R22, R23, R14, R3.reuse ;  /* 0x0000000e17167219 */ /* 0x100fe40000001203 */
[----:B------:R-:W-:Y:S02]  /*0a70*/  LOP3.LUT R10, RZ, R2, RZ, 0x33, !PT ;  /* 0x00000002ff0a7212 */ /* 0x000fe400078e33ff */
[-C--:B------:R-:W-:Y:S01]  /*0a80*/  SHF.R.U32.HI R3, RZ, R14.reuse, R3 ;  /* 0x0000000eff037219 */ /* 0x080fe20000011603 */
[----:B------:R-:W0:Y:S01]  /*0a90*/  LDC R21, c[0x0][0x638] ;  /* 0x00018e00ff157b82 */ /* 0x000e220000000800 */
[----:B------:R-:W-:Y:S01]  /*0aa0*/  SHF.L.U32 R9, R9, R14, RZ ;  /* 0x0000000e09097219 */ /* 0x000fe200000006ff */
[----:B------:R-:W-:-:S06]  /*0ab0*/  IMAD.MOV.U32 R2, RZ, RZ, R22 ;  /* 0x000000ffff027224 */ /* 0x000fcc00078e0016 */
[----:B------:R-:W0:Y:S01]  /*0ac0*/  LDC R20, c[0x0][0x610] ;  /* 0x00018400ff147b82 */ /* 0x000e220000000800 */
[----:B-1-3--:R-:W-:Y:S05]  /*0ad0*/  @!P0 BRA `(.L_x_6) ;  /* 0x0000000000288947 */ /* 0x00afea0003800000 */
[----:B------:R-:W1:Y:S02]  /*0ae0*/  LDC R7, c[0x0][0x64c] ;  /* 0x00019300ff077b82 */ /* 0x000e640000000800 */
[----:B-1----:R-:W-:-:S05]  /*0af0*/  IADD3 R7, P0, R22, R7, RZ ;  /* 0x0000000716077210 */ /* 0x002fca0007f1e0ff */
        /* <DEDUP_REMOVED lines=8> */
.L_x_6:
[----:B----4-:R-:W-:Y:S01]  /*0b80*/  SHF.R.U64 R2, R2, R16, R3 ;  /* 0x0000001002027219 */ /* 0x010fe20000001203 */
[----:B--2---:R-:W-:Y:S01]  /*0b90*/  VIADD R3, R17, 0xffffffff ;  /* 0xffffffff11037836 */ /* 0x004fe20000000000 */
[----:B------:R-:W-:Y:S01]  /*0ba0*/  LOP3.LUT R10, R23, R10, RZ, 0xc0, !PT ;  /* 0x0000000a170a7212 */ /* 0x000fe200078ec0ff */
[----:B------:R-:W-:Y:S01]  /*0bb0*/  IMAD.MOV R11, RZ, RZ, -R11 ;  /* 0x000000ffff0b7224 */ /* 0x000fe200078e0a0b */
[----:B------:R-:W-:Y:S01]  /*0bc0*/  R2UR UR22, R24 ;  /* 0x00000000181672ca */ /* 0x000fe200000e0000 */
[----:B------:R-:W-:Y:S01]  /*0bd0*/  IMAD.MOV R4, RZ, RZ, -R2 ;  /* 0x000000ffff047224 */ /* 0x000fe200078e0a02 */
[----:B------:R-:W-:Y:S01]  /*0be0*/  LOP3.LUT R3, R12, R3, RZ, 0xc0, !PT ;  /* 0x000000030c037212 */ /* 0x000fe200078ec0ff */
[----:B------:R-:W-:Y:S02]  /*0bf0*/  @P3 IMAD R8, R13, R11, R0 ;  /* 0x0000000b0d083224 */ /* 0x000fe400078e0200 */
[----:B------:R-:W-:Y:S02]  /*0c00*/  IMAD R9, R9, R2, R10 ;  /* 0x0000000209097224 */ /* 0x000fe400078e020a */
[----:B0-----:R-:W-:-:S02]  /*0c10*/  IMAD R0, R4, R21, R22 ;  /* 0x0000001504007224 */ /* 0x001fc400078e0216 */
[----:B------:R-:W-:Y:S02]  /*0c20*/  IMAD R8, R9, R20, R8 ;  /* 0x0000001409087224 */ /* 0x000fe400078e0208 */
[----:B------:R-:W-:Y:S02]  /*0c30*/  IMAD R3, R0, R17, R3 ;  /* 0x0000001100037224 */ /* 0x000fe400078e0203 */
[----:B------:R-:W-:-:S03]  /*0c40*/  IMAD.MOV.U32 R4, RZ, RZ, 0x1 ;  /* 0x00000001ff047424 */ /* 0x000fc600078e00ff */
[----:B------:R-:W-:Y:S02]  /*0c50*/  SEL R2, R3, R8, !P3 ;  /* 0x0000000803027207 */ /* 0x000fe40005800000 */
[----:B------:R-:W-:-:S03]  /*0c60*/  SEL R0, R8, R3, !P3 ;  /* 0x0000000308007207 */ /* 0x000fc60005800000 */
[----:B------:R0:W-:Y:S04]  /*0c70*/  STL [R1+0x80], R2 ;  /* 0x0000800201007387 */ /* 0x0001e80000100800 */
[----:B------:R0:W-:Y:S02]  /*0c80*/  STL [R1+0x84], R0 ;  /* 0x0000840001007387 */ /* 0x0001e40000100800 */
.L_x_4:
[----:B------:R-:W-:-:S08]  /*0c90*/  NOP ;  /* 0x0000000000007918 */ /* 0x000fd00000000000 */
[----:B------:R-:W1:Y:S02]  /*0ca0*/  USETMAXREG.TRY_ALLOC.CTAPOOL UP0, 0xe8 ;  /* 0x000000e8000079c8 */ /* 0x000e640008000600 */
[----:B-1----:R-:W-:-:S13]  /*0cb0*/  PLOP3.LUT P0, PT, PT, PT, UP0, 0x80, 0x0 ;  /* 0x000000000000781c */ /* 0x002fda0003f0f008 */
[----:B------:R-:W-:Y:S05]  /*0cc0*/  @!P0 BRA `(.L_x_4) ;  /* 0xfffffffc00f08947 */ /* 0x000fea000383ffff */
[----:B------:R-:W-:Y:S01]  /*0cd0*/  ULDC.64 UR4, c[0x0][0x598] ;  /* 0x0001660000047ab9 */ /* 0x000fe20000000a00 */
[----:B------:R-:W-:Y:S01]  /*0ce0*/  ULDC.64 UR16, c[0x0][0x208] ;  /* 0x0000820000107ab9 */ /* 0x000fe20000000a00 */
[----:B------:R-:W-:-:S04]  /*0cf0*/  ISETP.NE.U32.AND P0, PT, RZ, UR4, PT ;  /* 0x00000004ff007c0c */ /* 0x000fc8000bf05070 */
[----:B------:R-:W-:-:S13]  /*0d00*/  ISETP.NE.AND.EX P0, PT, RZ, UR5, PT, P0 ;  /* 0x00000005ff007c0c */ /* 0x000fda000bf05300 */
[----:B------:R-:W-:Y:S05]  /*0d10*/  @!P0 BRA `(.L_x_7) ;  /* 0x0000000000208947 */ /* 0x000fea0003800000 */
[----:B0-----:R-:W0:Y:S02]  /*0d20*/  LDC.64 R2, c[0x0][0x598] ;  /* 0x00016600ff027b82 */ /* 0x001e240000000a00 */
[----:B0-----:R-:W2:Y:S02]  /*0d30*/  LDG.E.64 R2, desc[UR16][R2.64] ;  /* 0x0000001002027981 */ /* 0x001ea4000c1e1b00 */
[----:B--2---:R-:W-:-:S04]  /*0d40*/  ISETP.NE.U32.AND P0, PT, R2, RZ, PT ;  /* 0x000000ff0200720c */ /* 0x004fc80003f05070 */
[----:B------:R-:W-:-:S13]  /*0d50*/  ISETP.NE.AND.EX P0, PT, R3, RZ, PT, P0 ;  /* 0x000000ff0300720c */ /* 0x000fda0003f05300 */
[----:B------:R-:W-:Y:S05]  /*0d60*/  @!P0 BRA `(.L_x_7) ;  /* 0x00000000000c8947 */ /* 0x000fea0003800000 */
[----:B------:R-:W2:Y:S02]  /*0d70*/  LD.E R2, desc[UR16][R2.64] ;  /* 0x0000001002027980 */ /* 0x000ea4000c101900 */
[----:B--2---:R-:W-:Y:S01]  /*0d80*/  R2UR UR20, R2 ;  /* 0x00000000021472ca */ /* 0x004fe200000e0000 */
[----:B------:R-:W-:-:S14]  /*0d90*/  BRA `(.L_x_8) ;  /* 0x0000000000247947 */ /* 0x000fdc0003800000 */
.L_x_7:
[----:B------:R-:W-:Y:S02]  /*0da0*/  ULDC.64 UR4, c[0x0][0x588] ;  /* 0x0001620000047ab9 */ /* 0x000fe40000000a00 */
[----:B------:R-:W-:-:S04]  /*0db0*/  ISETP.NE.U32.AND P0, PT, RZ, UR4, PT ;  /* 0x00000004ff007c0c */ /* 0x000fc8000bf05070 */
[----:B------:R-:W-:-:S13]  /*0dc0*/  ISETP.NE.AND.EX P0, PT, RZ, UR5, PT, P0 ;  /* 0x00000005ff007c0c */ /* 0x000fda000bf05300 */
[----:B------:R-:W-:Y:S05]  /*0dd0*/  @!P0 BRA `(.L_x_9) ;  /* 0x0000000000108947 */ /* 0x000fea0003800000 */
[----:B0-----:R-:W0:Y:S02]  /*0de0*/  LDC.64 R2, c[0x0][0x588] ;  /* 0x00016200ff027b82 */ /* 0x001e240000000a00 */
[----:B0-----:R-:W2:Y:S02]  /*0df0*/  LDG.E R2, desc[UR16][R2.64] ;  /* 0x0000001002027981 */ /* 0x001ea4000c1e1900 */
[----:B--2---:R-:W-:Y:S01]  /*0e00*/  R2UR UR20, R2 ;  /* 0x00000000021472ca */ /* 0x004fe200000e0000 */
[----:B------:R-:W-:-:S14]  /*0e10*/  BRA `(.L_x_8) ;  /* 0x0000000000047947 */ /* 0x000fdc0003800000 */
.L_x_9:
[----:B------:R-:W-:-:S05]  /*0e20*/  ULDC UR20, c[0x0][0x580] ;  /* 0x0001600000147ab9 */ /* 0x000fca0000000800 */
.L_x_8:
[----:B------:R-:W-:Y:S02]  /*0e30*/  ULDC.64 UR4, c[0x0][0x5a0] ;  /* 0x0001680000047ab9 */ /* 0x000fe40000000a00 */
        /* <DEDUP_REMOVED lines=11> */
.L_x_10:
        /* <DEDUP_REMOVED lines=8> */
.L_x_12:
[----:B------:R-:W-:-:S05]  /*0f70*/  ULDC UR21, c[0x0][0x584] ;  /* 0x0001610000157ab9 */ /* 0x000fca0000000800 */
.L_x_11:
[----:B------:R-:W-:-:S13]  /*0f80*/  LOP3.LUT P0, RZ, R4, 0xff, RZ, 0xc0, !PT ;  /* 0x000000ff04ff7812 */ /* 0x000fda000780c0ff */
[----:B------:R-:W-:Y:S05]  /*0f90*/  @!P0 EXIT ;  /* 0x000000000000894d */ /* 0x000fea0003800000 */
[----:B------:R-:W-:Y:S01]  /*0fa0*/  ULDC UR4, c[0x0][0x28c] ;  /* 0x0000a30000047ab9 */ /* 0x000fe20000000800 */
[----:B------:R-:W-:Y:S02]  /*0fb0*/  ULOP3.LUT UR23, UR13, 0x1, URZ, 0xfc, !UPT ;  /* 0x000000010d177892 */ /* 0x000fe4000f8efc3f */
[----:B------:R-:W-:-:S04]  /*0fc0*/  UIADD3 UR4, UR4, 0x3f, URZ ;  /* 0x0000003f04047890 */ /* 0x000fc8000fffe03f */
[----:B------:R-:W-:-:S04]  /*0fd0*/  USHF.R.S32.HI UR5, URZ, 0x1f, UR4 ;  /* 0x0000001f3f057899 */ /* 0x000fc80008011404 */
[----:B------:R-:W-:-:S03]  /*0fe0*/  ULEA.HI UR5, UR5, UR4, URZ, 0x6 ;  /* 0x0000000405057291 */ /* 0x000fc6000f8f303f */
[----:B------:R-:W-:Y:S01]  /*0ff0*/  UMOV UR4, URZ ;  /* 0x0000003f00047c82 */ /* 0x000fe20008000000 */
[----:B------:R-:W-:-:S03]  /*1000*/  USHF.R.S32.HI UR12, URZ, 0x6, UR5 ;  /* 0x000000063f0c7899 */ /* 0x000fc60008011405 */
[----:B------:R-:W-:-:S09]  /*1010*/  UMOV UR5, URZ ;  /* 0x0000003f00057c82 */ /* 0x000fd20008000000 */
.L_x_293:
[----:B0-----:R-:W0:Y:S01]  /*1020*/  S2R R0, SR_TID.X ;  /* 0x0000000000007919 */ /* 0x001e220000002100 */
[----:B-1----:R-:W1:Y:S01]  /*1030*/  S2UR UR11, SR_CgaCtaId ;  /* 0x00000000000b79c3 */ /* 0x002e620000008800 */
[----:B------:R-:W-:Y:S01]  /*1040*/  UMOV UR14, 0x400 ;  /* 0x00000400000e7882 */ /* 0x000fe20000000000 */
[----:B------:R-:W-:Y:S01]  /*1050*/  UMOV UR6, URZ ;  /* 0x0000003f00067c82 */ /* 0x000fe20008000000 */
[----:B------:R-:W-:Y:S01]  /*1060*/  STL [R1+0x74], RZ ;  /* 0x000074ff01007387 */ /* 0x000fe20000100800 */
[----:B------:R-:W-:Y:S01]  /*1070*/  UMOV UR7, URZ ;  /* 0x0000003f00077c82 */ /* 0x000fe20008000000 */
[----:B------:R-:W-:Y:S01]  /*1080*/  UMOV UR8, URZ ;  /* 0x0000003f00087c82 */ /* 0x000fe20008000000 */
[----:B------:R-:W-:Y:S01]  /*1090*/  UMOV UR18, UR5 ;  /* 0x0000000500127c82 */ /* 0x000fe20008000000 */
[----:B------:R-:W-:Y:S01]  /*10a0*/  STL [R1+0x70], RZ ;  /* 0x000070ff01007387 */ /* 0x000fe20000100800 */
[----:B--2---:R-:W2:Y:S01]  /*10b0*/  LDC R2, c[0x0][0x28c] ;  /* 0x0000a300ff027b82 */ /* 0x004ea20000000800 */
[----:B------:R-:W-:-:S02]  /*10c0*/  CS2R R4, SRZ ;  /* 0x0000000000047805 */ /* 0x000fc4000001ff00 */
[----:B------:R-:W-:Y:S01]  /*10d0*/  CS2R R6, SRZ ;  /* 0x0000000000067805 */ /* 0x000fe2000001ff00 */
[----:B------:R-:W-:Y:S01]  /*10e0*/  STL [R1+0x6c], RZ ;  /* 0x00006cff01007387 */ /* 0x000fe20000100800 */
[----:B------:R-:W-:Y:S02]  /*10f0*/  CS2R R8, SRZ ;  /* 0x0000000000087805 */ /* 0x000fe4000001ff00 */
[----:B------:R-:W-:Y:S02]  /*1100*/  CS2R R10, SRZ ;  /* 0x00000000000a7805 */ /* 0x000fe4000001ff00 */
[----:B------:R-:W-:Y:S01]  /*1110*/  CS2R R12, SRZ ;  /* 0x00000000000c7805 */ /* 0x000fe2000001ff00 */
[----:B------:R-:W-:Y:S01]  /*1120*/  STL [R1+0x68], RZ ;  /* 0x000068ff01007387 */ /* 0x000fe20000100800 */
[----:B------:R-:W-:Y:S02]  /*1130*/  CS2R R14, SRZ ;  /* 0x00000000000e7805 */ /* 0x000fe4000001ff00 */
[----:B------:R-:W-:-:S02]  /*1140*/  CS2R R16, SRZ ;  /* 0x0000000000107805 */ /* 0x000fc4000001ff00 */
[----:B------:R-:W-:Y:S01]  /*1150*/  CS2R R18, SRZ ;  /* 0x0000000000127805 */ /* 0x000fe2000001ff00 */
[----:B------:R-:W-:Y:S01]  /*1160*/  STL [R1+0x64], RZ ;  /* 0x000064ff01007387 */ /* 0x000fe20000100800 */
[----:B------:R-:W-:Y:S02]  /*1170*/  CS2R R20, SRZ ;  /* 0x0000000000147805 */ /* 0x000fe4000001ff00 */
[----:B------:R-:W-:Y:S02]  /*1180*/  CS2R R22, SRZ ;  /* 0x0000000000167805 */ /* 0x000fe4000001ff00 */
[----:B------:R-:W-:Y:S01]  /*1190*/  CS2R R152, SRZ ;  /* 0x0000000000987805 */ /* 0x000fe2000001ff00 */
[----:B------:R-:W-:Y:S01]  /*11a0*/  STL [R1+0x60], RZ ;  /* 0x000060ff01007387 */ /* 0x000fe20000100800 */
[----:B-1----:R-:W-:Y:S01]  /*11b0*/  ULEA UR14, UR11, UR14, 0x18 ;  /* 0x0000000e0b0e7291 */ /* 0x002fe2000f8ec03f */
[----:B------:R-:W-:Y:S02]  /*11c0*/  CS2R R154, SRZ ;  /* 0x00000000009a7805 */ /* 0x000fe4000001ff00 */
[----:B------:R-:W-:Y:S01]  /*11d0*/  CS2R R156, SRZ ;  /* 0x00000000009c7805 */ /* 0x000fe2000001ff00 */
[----:B------:R-:W-:Y:S01]  /*11e0*/  STL [R1+0x5c], RZ ;  /* 0x00005cff01007387 */ /* 0x000fe20000100800 */
[----:B------:R-:W-:-:S02]  /*11f0*/  CS2R R158, SRZ ;  /* 0x00000000009e7805 */ /* 0x000fc4000001ff00 */
[----:B------:R-:W-:Y:S02]  /*1200*/  CS2R R160, SRZ ;  /* 0x0000000000a07805 */ /* 0x000fe4000001ff00 */
[----:B------:R-:W-:Y:S02]  /*1210*/  CS2R R162, SRZ ;  /* 0x0000000000a27805 */ /* 0x000fe4000001ff00 */
[----:B0-----:R-:W-:Y:S01]  /*1220*/  LOP3.LUT R0, R0, 0x80, RZ, 0xc0, !PT ;  /* 0x0000008000007812 */ /* 0x001fe200078ec0ff */
[----:B------:R-:W-:Y:S01]  /*1230*/  STL [R1+0x58], RZ ;  /* 0x000058ff01007387 */ /* 0x000fe20000100800 */
[----:B--2---:R-:W-:Y:S02]  /*1240*/  ISETP.GE.AND P0, PT, R2, 0x1, PT ;  /* 0x000000010200780c */ /* 0x004fe40003f06270 */
[----:B------:R-:W-:Y:S02]  /*1250*/  CS2R R2, SRZ ;  /* 0x0000000000027805 */ /* 0x000fe4000001ff00 */
[----:B------:R-:W-:Y:S01]  /*1260*/  SHF.R.U32.HI R0, RZ, 0x7, R0 ;  /* 0x00000007ff007819 */ /* 0x000fe20000011600 */
[----:B------:R-:W-:Y:S01]  /*1270*/  STL [R1+0x54], RZ ;  /* 0x000054ff01007387 */ /* 0x000fe20000100800 */
[----:B------:R-:W-:-:S02]  /*1280*/  CS2R R164, SRZ ;  /* 0x0000000000a47805 */ /* 0x000fc4000001ff00 */
[----:B------:R-:W-:Y:S02]  /*1290*/  CS2R R166, SRZ ;  /* 0x0000000000a67805 */ /* 0x000fe4000001ff00 */
[----:B------:R-:W-:Y:S01]  /*12a0*/  CS2R R168, SRZ ;  /* 0x0000000000a87805 */ /* 0x000fe2000001ff00 */
[----:B------:R-:W-:Y:S01]  /*12b0*/  STL [R1+0x50], RZ ;  /* 0x000050ff01007387 */ /* 0x000fe20000100800 */
[----:B------:R-:W-:Y:S02]  /*12c0*/  CS2R R170, SRZ ;  /* 0x0000000000aa7805 */ /* 0x000fe4000001ff00 */
[----:B------:R-:W-:Y:S02]  /*12d0*/  CS2R R172, SRZ ;  /* 0x0000000000ac7805 */ /* 0x000fe4000001ff00 */
[----:B------:R-:W-:Y:S01]  /*12e0*/  CS2R R174, SRZ ;  /* 0x0000000000ae7805 */ /* 0x000fe2000001ff00 */
[----:B------:R-:W0:Y:S01]  /*12f0*/  SHFL.IDX PT, R0, R0, RZ, 0x1f ;  /* 0x00001fff00007589 */ /* 0x000e2200000e0000 */
[----:B------:R-:W-:-:S02]  /*1300*/  CS2R R176, SRZ ;  /* 0x0000000000b07805 */ /* 0x000fc4000001ff00 */
[----:B------:R-:W-:Y:S02]  /*1310*/  CS2R R178, SRZ ;  /* 0x0000000000b27805 */ /* 0x000fe4000001ff00 */
[----:B------:R-:W-:Y:S01]  /*1320*/  CS2R R180, SRZ ;  /* 0x0000000000b47805 */ /* 0x000fe2000001ff00 */
[----:B------:R1:W-:Y:S01]  /*1330*/  STL [R1+0x4c], RZ ;  /* 0x00004cff01007387 */ /* 0x0003e20000100800 */
[----:B------:R-:W-:Y:S02]  /*1340*/  CS2R R182, SRZ ;  /* 0x0000000000b67805 */ /* 0x000fe4000001ff00 */
[----:B------:R-:W-:Y:S02]  /*1350*/  CS2R R184, SRZ ;  /* 0x0000000000b87805 */ /* 0x000fe4000001ff00 */
[----:B------:R-:W-:Y:S01]  /*1360*/  CS2R R186, SRZ ;  /* 0x0000000000ba7805 */ /* 0x000fe2000001ff00 */
[----:B------:R1:W-:Y:S01]  /*1370*/  STL [R1+0x48], RZ ;  /* 0x000048ff01007387 */ /* 0x0003e20000100800 */
        /* <DEDUP_REMOVED lines=14> */
[----:B------:R-:W-:Y:S02]  /*1460*/  CS2R R210, SRZ ;  /* 0x0000000000d27805 */ /* 0x000fe4000001ff00 */
[----:B0-----:R-:W-:Y:S01]  /*1470*/  R2UR UR9, R0 ;  /* 0x00000000000972ca */ /* 0x001fe200000e0000 */
[----:B------:R1:W-:Y:S01]  /*1480*/  STL [R1+0x38], RZ ;  /* 0x000038ff01007387 */ /* 0x0003e20000100800 */
[----:B------:R-:W-:Y:S01]  /*1490*/  IMAD.MOV.U32 R0, RZ, RZ, RZ ;  /* 0x000000ffff007224 */ /* 0x000fe200078e00ff */
[----:B------:R-:W-:-:S02]  /*14a0*/  CS2R R212, SRZ ;  /* 0x0000000000d47805 */ /* 0x000fc4000001ff00 */
[----:B------:R-:W-:Y:S01]  /*14b0*/  CS2R R214, SRZ ;  /* 0x0000000000d67805 */ /* 0x000fe2000001ff00 */
[----:B------:R1:W-:Y:S01]  /*14c0*/  STL [R1+0x34], RZ ;  /* 0x000034ff01007387 */ /* 0x0003e20000100800 */
[----:B------:R-:W-:Y:S02]  /*14d0*/  CS2R R216, SRZ ;  /* 0x0000000000d87805 */ /* 0x000fe4000001ff00 */
[----:B------:R-:W-:Y:S02]  /*14e0*/  CS2R R218, SRZ ;  /* 0x0000000000da7805 */ /* 0x000fe4000001ff00 */
[----:B------:R-:W-:Y:S01]  /*14f0*/  CS2R R220, SRZ ;  /* 0x0000000000dc7805 */ /* 0x000fe2000001ff00 */
[----:B------:R1:W-:Y:S01]  /*1500*/  STL [R1+0x30], RZ ;  /* 0x000030ff01007387 */ /* 0x0003e20000100800 */
[----:B------:R-:W-:Y:S02]  /*1510*/  CS2R R222, SRZ ;  /* 0x0000000000de7805 */ /* 0x000fe4000001ff00 */
[----:B------:R-:W-:Y:S01]  /*1520*/  CS2R R224, SRZ ;  /* 0x0000000000e07805 */ /* 0x000fe2000001ff00 */
[----:B------:R-:W-:Y:S01]  /*1530*/  IMAD.MOV.U32 R226, RZ, RZ, RZ ;  /* 0x000000ffffe27224 */ /* 0x000fe200078e00ff */
[----:B------:R1:W-:Y:S01]  /*1540*/  STL [R1+0x2c], RZ ;  /* 0x00002cff01007387 */ /* 0x0003e20000100800 */
[----:B------:R-:W-:Y:S01]  /*1550*/  ULEA.HI UR10, UR9, UR9, URZ, 0x1 ;  /* 0x00000009090a7291 */ /* 0x000fe2000f8f083f */
[----:B------:R-:W-:Y:S01]  /*1560*/  IMAD.U32 R227, RZ, RZ, UR4 ;  /* 0x00000004ffe37e24 */ /* 0x000fe2000f8e00ff */
[----:B------:R-:W-:Y:S01]  /*1570*/  CS2R R24, SRZ ;  /* 0x0000000000187805 */ /* 0x000fe2000001ff00 */
[----:B------:R1:W-:Y:S01]  /*1580*/  STL [R1+0x28], RZ ;  /* 0x000028ff01007387 */ /* 0x0003e20000100800 */
[----:B------:R-:W-:Y:S01]  /*1590*/  ULOP3.LUT UR10, UR10, 0xffffe, URZ, 0xc0, !UPT ;  /* 0x000ffffe0a0a7892 */ /* 0x000fe2000f8ec03f */
[----:B------:R-:W-:-:S02]  /*15a0*/  CS2R R26, SRZ ;  /* 0x00000000001a7805 */ /* 0x000fc4000001ff00 */
[----:B------:R-:W-:Y:S01]  /*15b0*/  CS2R R28, SRZ ;  /* 0x00000000001c7805 */ /* 0x000fe2000001ff00 */
[----:B------:R1:W-:Y:S01]  /*15c0*/  STL [R1+0x24], RZ ;  /* 0x000024ff01007387 */ /* 0x0003e20000100800 */
[----:B------:R-:W-:Y:S01]  /*15d0*/  UIADD3 UR10, UR9, -UR10, URZ ;  /* 0x8000000a090a7290 */ /* 0x000fe2000fffe03f */
[----:B---34-:R-:W-:Y:S02]  /*15e0*/  CS2R R30, SRZ ;  /* 0x00000000001e7805 */ /* 0x018fe4000001ff00 */
[----:B------:R-:W-:Y:S01]  /*15f0*/  CS2R R32, SRZ ;  /* 0x0000000000207805 */ /* 0x000fe2000001ff00 */
[----:B------:R1:W-:Y:S01]  /*1600*/  STL [R1+0x20], RZ ;  /* 0x000020ff01007387 */ /* 0x0003e20000100800 */
[----:B------:R-:W-:Y:S01]  /*1610*/  ULEA UR10, UR10, UR14, 0xc ;  /* 0x0000000e0a0a7291 */ /* 0x000fe2000f8e603f */
[----:B------:R-:W-:Y:S02]  /*1620*/  CS2R R34, SRZ ;  /* 0x0000000000227805 */ /* 0x000fe4000001ff00 */
[----:B------:R-:W-:Y:S01]  /*1630*/  CS2R R36, SRZ ;  /* 0x0000000000247805 */ /* 0x000fe2000001ff00 */
[----:B------:R1:W-:Y:S01]  /*1640*/  STL [R1+0x1c], RZ ;  /* 0x00001cff01007387 */ /* 0x0003e20000100800 */
[----:B------:R-:W-:Y:S01]  /*1650*/  UIADD3 UR10, UR10, 0x100, URZ ;  /* 0x000001000a0a7890 */ /* 0x000fe2000fffe03f */
[----:B------:R-:W-:-:S02]  /*1660*/  CS2R R38, SRZ ;  /* 0x0000000000267805 */ /* 0x000fc4000001ff00 */
[----:B------:R-:W-:Y:S01]  /*1670*/  CS2R R40, SRZ ;  /* 0x0000000000287805 */ /* 0x000fe2000001ff00 */
[----:B------:R1:W-:Y:S01]  /*1680*/  STL [R1+0x18], RZ ;  /* 0x000018ff01007387 */ /* 0x0003e20000100800 */
[----:B------:R-:W-:Y:S01]  /*1690*/  USHF.R.U32.HI UR10, URZ, 0x4, UR10 ;  /* 0x000000043f0a7899 */ /* 0x000fe2000801160a */
[----:B------:R-:W-:Y:S02]  /*16a0*/  CS2R R42, SRZ ;  /* 0x00000000002a7805 */ /* 0x000fe4000001ff00 */
[----:B------:R-:W-:Y:S01]  /*16b0*/  CS2R R44, SRZ ;  /* 0x00000000002c7805 */ /* 0x000fe2000001ff00 */
[----:B------:R1:W-:Y:S01]  /*16c0*/  STL [R1+0x14], RZ ;  /* 0x000014ff01007387 */ /* 0x0003e20000100800 */
[----:B------:R-:W-:Y:S01]  /*16d0*/  ULOP3.LUT UR15, UR10, 0x3fff, URZ, 0xc0, !UPT ;  /* 0x00003fff0a0f7892 */ /* 0x000fe2000f8ec03f */
        /* <DEDUP_REMOVED lines=18> */
[----:B------:R1:W-:Y:S01]  /*1800*/  STL [R1], RZ ;  /* 0x000000ff01007387 */ /* 0x0003e20000100800 */
[----:B------:R-:W-:-:S02]  /*1810*/  CS2R R74, SRZ ;  /* 0x00000000004a7805 */ /* 0x000fc4000001ff00 */
[----:B------:R-:W-:Y:S02]  /*1820*/  CS2R R76, SRZ ;  /* 0x00000000004c7805 */ /* 0x000fe4000001ff00 */
[----:B------:R-:W-:Y:S02]  /*1830*/  CS2R R78, SRZ ;  /* 0x00000000004e7805 */ /* 0x000fe4000001ff00 */
[----:B------:R-:W-:Y:S02]  /*1840*/  CS2R R80, SRZ ;  /* 0x0000000000507805 */ /* 0x000fe4000001ff00 */
[----:B------:R-:W-:Y:S02]  /*1850*/  CS2R R82, SRZ ;  /* 0x0000000000527805 */ /* 0x000fe4000001ff00 */
[----:B------:R-:W-:Y:S02]  /*1860*/  CS2R R84, SRZ ;  /* 0x0000000000547805 */ /* 0x000fe4000001ff00 */
        /* <DEDUP_REMOVED lines=32> */
[----:B------:R-:W-:Y:S01]  /*1a70*/  CS2R R150, SRZ ;  /* 0x0000000000967805 */ /* 0x000fe2000001ff00 */
[----:B-1----:R-:W-:Y:S06]  /*1a80*/  @!P0 BRA `(.L_x_13) ;  /* 0x0000001000688947 */ /* 0x002fec0003800000 */
[----:B------:R-:W-:-:S06]  /*1a90*/  UISETP.NE.AND UP0, UPT, UR23, 0x3, UPT ;  /* 0x000000031700788c */ /* 0x000fcc000bf05270 */
[----:B------:R-:W-:-:S13]  /*1aa0*/  PLOP3.LUT P1, PT, PT, PT, UP0, 0x80, 0x0 ;  /* 0x000000000000781c */ /* 0x000fda0003f2f008 */
[----:B------:R-:W-:Y:S05]  /*1ab0*/  @!P1 BRA `(.L_x_14) ;  /* 0x0000000000049947 */ /* 0x000fea0003800000 */
[----:B------:R-:W-:Y:S01]  /*1ac0*/  BPT.TRAP 0x1 ;  /* 0x000000040000795c */ /* 0x000fe20000300000 */
.L_x_14:
[----:B------:R-:W-:Y:S01]  /*1ad0*/  ULEA UR6, UR5, UR14, 0x3 ;  /* 0x0000000e05067291 */ /* 0x000fe2000f8e183f */
[----:B------:R-:W-:-:S05]  /*1ae0*/  IMAD.U32 R0, RZ, RZ, UR4 ;  /* 0x00000004ff007e24 */ /* 0x000fca000f8e00ff */
[----:B------:R-:W-:-:S04]  /*1af0*/  SHF.L.U32 R0, R0, 0x1f, RZ ;  /* 0x0000001f00007819 */ /* 0x000fc800000006ff */
[----:B------:R0:W1:Y:S01]  /*1b00*/  SYNCS.PHASECHK.TRANS64.TRYWAIT P0, [UR6], R0 ;  /* 0x00000000ff0075a7 */ /* 0x0000620008000146 */
[----:B------:R-:W-:Y:S05]  /*1b10*/  @!P1 BRA `(.L_x_15) ;  /* 0x0000000000049947 */ /* 0x000fea0003800000 */
[----:B------:R-:W-:Y:S01]  /*1b20*/  BPT.TRAP 0x1 ;  /* 0x000000040000795c */ /* 0x000fe20000300000 */
.L_x_15:
[----:B-1----:R-:W-:Y:S05]  /*1b30*/  @P0 BRA `(.L_x_16) ;  /* 0x0000000000080947 */ /* 0x002fea0003800000 */
[----:B------:R-:W1:Y:S02]  /*1b40*/  SYNCS.PHASECHK.TRANS64.TRYWAIT P0, [UR6], R0 ;  /* 0x00000000ff0075a7 */ /* 0x000e640008000146 */
[----:B-1----:R-:W-:Y:S05]  /*1b50*/  @!P0 BRA `(.L_x_17) ;  /* 0x000000e400048947 */ /* 0x002fea0003800000 */
.L_x_16:
[----:B------:R-:W-:Y:S01]  /*1b60*/  UIADD3 UR6, UR14, 0x8100, URZ ;  /* 0x000081000e067890 */ /* 0x000fe2000fffe03f */
[----:B------:R-:W-:Y:S01]  /*1b70*/  WARPGROUP.ARRIVE ;  /* 0x00000000000079c5 */ /* 0x000fe20000000000 */
[----:B------:R-:W-:Y:S01]  /*1b80*/  ULOP3.LUT UR8, UR15, 0x10000, URZ, 0xfc, !UPT ;  /* 0x000100000f087892 */ /* 0x000fe2000f8efc3f */
[----:B------:R2:W-:Y:S01]  /*1b90*/  STL [R1+0x74], RZ ;  /* 0x000074ff01007387 */ /* 0x0005e20000100800 */
[----:B------:R-:W-:Y:S01]  /*1ba0*/  USHF.R.U32.HI UR6, URZ, 0x4, UR6 ;  /* 0x000000043f067899 */ /* 0x000fe20008011606 */
[----:B01----:R-:W-:Y:S01]  /*1bb0*/  IMAD.MOV.U32 R0, RZ, RZ, RZ ;  /* 0x000000ffff007224 */ /* 0x003fe200078e00ff */
[----:B------:R-:W-:Y:S01]  /*1bc0*/  ULEA UR8, UR5, UR8, 0x9 ;  /* 0x0000000805087291 */ /* 0x000fe2000f8e483f */
[----:B------:R2:W-:Y:S01]  /*1bd0*/  STL [R1+0x70], RZ ;  /* 0x000070ff01007387 */ /* 0x0005e20000100800 */
[----:B------:R-:W-:Y:S01]  /*1be0*/  ULOP3.LUT UR6, UR6, 0x3fff, URZ, 0xc0, !UPT ;  /* 0x00003fff06067892 */ /* 0x000fe2000f8ec03f */
[----:B------:R-:W-:Y:S01]  /*1bf0*/  CS2R R2, SRZ ;  /* 0x0000000000027805 */ /* 0x000fe2000001ff00 */
[----:B------:R-:W-:Y:S01]  /*1c00*/  UMOV UR9, 0x80000020 ;  /* 0x8000002000097882 */ /* 0x000fe20000000000 */
[----:B------:R-:W-:Y:S01]  /*1c10*/  UMOV UR11, 0x80000020 ;  /* 0x80000020000b7882 */ /* 0x000fe20000000000 */
[----:B------:R-:W-:Y:S01]  /*1c20*/  ULOP3.LUT UR6, UR6, 0x10000, URZ, 0xfc, !UPT ;  /* 0x0001000006067892 */ /* 0x000fe2000f8efc3f */
[----:B------:R2:W-:Y:S01]  /*1c30*/  STL [R1+0x6c], RZ ;  /* 0x00006cff01007387 */ /* 0x0005e20000100800 */
[----:B------:R-:W-:Y:S01]  /*1c40*/  ULDC UR7, c[0x0][0x50c] ;  /* 0x0001430000077ab9 */ /* 0x000fe20000000800 */
[----:B------:R-:W-:Y:S01]  /*1c50*/  CS2R R4, SRZ ;  /* 0x0000000000047805 */ /* 0x000fe2000001ff00 */
[----:B------:R-:W-:Y:S01]  /*1c60*/  ULEA UR10, UR5, UR6, 0xa ;  /* 0x00000006050a7291 */ /* 0x000fe2000f8e503f */
[----:B------:R2:W-:Y:S01]  /*1c70*/  STL [R1+0x68], RZ ;  /* 0x000068ff01007387 */ /* 0x0005e20000100800 */
[----:B------:R-:W-:Y:S01]  /*1c80*/  UISETP.NE.AND UP0, UPT, UR7, 0x2, UPT ;  /* 0x000000020700788c */ /* 0x000fe2000bf05270 */
[----:B------:R-:W-:Y:S01]  /*1c90*/  CS2R R6, SRZ ;  /* 0x0000000000067805 */ /* 0x000fe2000001ff00 */
[----:B------:R-:W-:Y:S01]  /*1ca0*/  UMOV UR6, 0x2 ;  /* 0x0000000200067882 */ /* 0x000fe20000000000 */
[----:B------:R2:W-:Y:S01]  /*1cb0*/  STL [R1+0x64], RZ ;  /* 0x000064ff01007387 */ /* 0x0005e20000100800 */
[----:B------:R-:W-:Y:S01]  /*1cc0*/  USEL UR7, URZ, 0x1, UP0 ;  /* 0x000000013f077887 */ /* 0x000fe20008000000 */
[----:B------:R-:W-:-:S02]  /*1cd0*/  CS2R R8, SRZ ;  /* 0x0000000000087805 */ /* 0x000fc4000001ff00 */
[----:B------:R-:W-:Y:S01]  /*1ce0*/  CS2R R10, SRZ ;  /* 0x00000000000a7805 */ /* 0x000fe2000001ff00 */
[----:B------:R-:W-:Y:S01]  /*1cf0*/  QGMMA.64x256x32.F32.E4M3.E4M3 R24, gdesc[UR8], RZ, !UPT ;  /* 0x03e00000081879f3 */ /* 0x000fe2000c7008ff */
[----:B------:R2:W-:Y:S01]  /*1d00*/  STL [R1+0x60], RZ ;  /* 0x000060ff01007387 */ /* 0x0005e20000100800 */
[----:B------:R-:W-:Y:S01]  /*1d10*/  UIADD3 UR8, UR8, 0x2, URZ ;  /* 0x0000000208087890 */ /* 0x000fe2000fffe03f */
[----:B------:R-:W-:Y:S01]  /*1d20*/  ISETP.NE.AND P0, PT, RZ, UR7, PT ;  /* 0x00000007ff007c0c */ /* 0x000fe2000bf05270 */
[----:B------:R-:W-:Y:S01]  /*1d30*/  UIADD3 UR10, UR10, 0x2, URZ ;  /* 0x000000020a0a7890 */ /* 0x000fe2000fffe03f */
[----:B------:R2:W-:Y:S01]  /*1d40*/  STL [R1+0x5c], RZ ;  /* 0x00005cff01007387 */ /* 0x0005e20000100800 */
[----:B------:R-:W-:Y:S01]  /*1d50*/  UMOV UR9, 0x80000020 ;  /* 0x8000002000097882 */ /* 0x000fe20000000000 */
[----:B------:R-:W-:Y:S01]  /*1d60*/  UMOV UR11, 0x80000020 ;  /* 0x80000020000b7882 */ /* 0x000fe20000000000 */
        /* <DEDUP_REMOVED lines=58> */
[----:B------:R-:W-:-:S03]  /*2110*/  IMAD.MOV.U32 R226, RZ, RZ, RZ ;  /* 0x000000ffffe27224 */ /* 0x000fc600078e00ff */
[----:B------:R2:W-:Y:S04]  /*2120*/  STL [R1+0x1c], RZ ;  /* 0x00001cff01007387 */ /* 0x0005e80000100800 */
[----:B------:R2:W-:Y:S04]  /*2130*/  STL [R1+0x18], RZ ;  /* 0x000018ff01007387 */ /* 0x0005e80000100800 */
[----:B------:R2:W-:Y:S04]  /*2140*/  STL [R1+0x14], RZ ;  /* 0x000014ff01007387 */ /* 0x0005e80000100800 */
[----:B------:R2:W-:Y:S04]  /*2150*/  STL [R1+0x10], RZ ;  /* 0x000010ff01007387 */ /* 0x0005e80000100800 */
[----:B------:R2:W-:Y:S04]  /*2160*/  STL [R1+0xc], RZ ;  /* 0x00000cff01007387 */ /* 0x0005e80000100800 */
[----:B------:R2:W-:Y:S04]  /*2170*/  STL [R1+0x8], RZ ;  /* 0x000008ff01007387 */ /* 0x0005e80000100800 */
[----:B------:R2:W-:Y:S04]  /*2180*/  STL [R1+0x4], RZ ;  /* 0x000004ff01007387 */ /* 0x0005e80000100800 */
[----:B------:R2:W-:Y:S01]  /*2190*/  STL [R1], RZ ;  /* 0x000000ff01007387 */ /* 0x0005e20000100800 */
[----:B------:R-:W-:Y:S01]  /*21a0*/  QGMMA.64x256x32.F32.E4M3.E4M3 R24, gdesc[UR8], R24, gsb0 ;  /* 0x03e00000081879f3 */ /* 0x000fe20008000818 */
[----:B------:R-:W-:Y:S05]  /*21b0*/  @!P0 BRA `(.L_x_18) ;  /* 0x0000000800808947 */ /* 0x000fea0003800000 */
[----:B------:R-:W-:Y:S02]  /*21c0*/  WARPGROUP.DEPBAR.LE gsb0, 0x0 ;  /* 0x00008000000079c5 */ /* 0x000fe40000010000 */
[----:B------:R-:W-:-:S01]  /*21d0*/  FADD R227, RZ, R122 ;  /* 0x0000007affe37221 */ /* 0x000fc20000000000 */
[----:B------:R-:W-:Y:S01]  /*21e0*/  FADD R226, RZ, R24 ;  /* 0x00000018ffe27221 */ /* 0x000fe20000000000 */
[----:B------:R-:W-:-:S01]  /*21f0*/  FADD R225, RZ, R25 ;  /* 0x00000019ffe17221 */ /* 0x000fc20000000000 */
[----:B------:R-:W-:Y:S01]  /*2200*/  FADD R224, RZ, R26 ;  /* 0x0000001affe07221 */ /* 0x000fe20000000000 */
[----:B------:R-:W-:-:S01]  /*2210*/  FADD R223, RZ, R27 ;  /* 0x0000001bffdf7221 */ /* 0x000fc20000000000 */
[----:B------:R0:W-:Y:S01]  /*2220*/  STL [R1], R227 ;  /* 0x000000e301007387 */ /* 0x0001e20000100800 */
[----:B------:R-:W-:-:S01]  /*2230*/  FADD R222, RZ, R28 ;  /* 0x0000001cffde7221 */ /* 0x000fc20000000000 */
[----:B------:R-:W-:Y:S01]  /*2240*/  FADD R221, RZ, R29 ;  /* 0x0000001dffdd7221 */ /* 0x000fe20000000000 */
[----:B------:R-:W-:-:S01]  /*2250*/  FADD R220, RZ, R30 ;  /* 0x0000001effdc7221 */ /* 0x000fc20000000000 */
[----:B------:R-:W-:Y:S01]  /*2260*/  FADD R219, RZ, R31 ;  /* 0x0000001fffdb7221 */ /* 0x000fe20000000000 */
[----:B------:R-:W-:-:S01]  /*2270*/  FADD R218, RZ, R32 ;  /* 0x00000020ffda7221 */ /* 0x000fc20000000000 */
[----:B------:R-:W-:Y:S01]  /*2280*/  FADD R217, RZ, R33 ;  /* 0x00000021ffd97221 */ /* 0x000fe20000000000 */
[----:B------:R-:W-:-:S01]  /*2290*/  FADD R216, RZ, R34 ;  /* 0x00000022ffd87221 */ /* 0x000fc20000000000 */
[----:B------:R-:W-:Y:S01]  /*22a0*/  FADD R215, RZ, R35 ;  /* 0x00000023ffd77221 */ /* 0x000fe20000000000 */
[----:B------:R-:W-:-:S01]  /*22b0*/  FADD R214, RZ, R36 ;  /* 0x00000024ffd67221 */ /* 0x000fc20000000000 */
[----:B0-----:R-:W-:Y:S01]  /*22c0*/  FADD R227, RZ, R123 ;  /* 0x0000007bffe37221 */ /* 0x001fe20000000000 */
[----:B------:R-:W-:-:S01]  /*22d0*/  FADD R213, RZ, R37 ;  /* 0x00000025ffd57221 */ /* 0x000fc20000000000 */
[----:B------:R-:W-:Y:S01]  /*22e0*/  FADD R212, RZ, R38 ;  /* 0x00000026ffd47221 */ /* 0x000fe20000000000 */
[----:B------:R-:W-:-:S01]  /*22f0*/  FADD R211, RZ, R39 ;  /* 0x00000027ffd37221 */ /* 0x000fc20000000000 */
[----:B------:R-:W-:Y:S01]  /*2300*/  FADD R210, RZ, R40 ;  /* 0x00000028ffd27221 */ /* 0x000fe20000000000 */
[----:B------:R0:W-:Y:S01]  /*2310*/  STL [R1+0x4], R227 ;  /* 0x000004e301007387 */ /* 0x0001e20000100800 */
        /* <DEDUP_REMOVED lines=93> */
[----:B------:R-:W-:Y:S01]  /*28f0*/  UMOV UR6, URZ ;  /* 0x0000003f00067c82 */ /* 0x000fe20008000000 */
[----:B0-----:R-:W-:-:S05]  /*2900*/  FADD R227, RZ, R130 ;  /* 0x00000082ffe37221 */ /* 0x001fca0000000000 */
[----:B------:R0:W-:Y:S02]  /*2910*/  STL [R1+0x20], R227 ;  /* 0x000020e301007387 */ /* 0x0001e40000100800 */
        /* <DEDUP_REMOVED lines=42> */
.L_x_18:
[----:B------:R-:W-:-:S04]  /*2bc0*/  UIADD3 UR18, UR5, 0x1, URZ ;  /* 0x0000000105127890 */ /* 0x000fc8000fffe03f */
[----:B------:R-:W-:-:S04]  /*2bd0*/  UISETP.NE.AND UP0, UPT, UR18, 0x4, UPT ;  /* 0x000000041200788c */ /* 0x000fc8000bf05270 */
[----:B------:R-:W-:Y:S02]  /*2be0*/  USEL UR8, URZ, 0x1, UP0 ;  /* 0x000000013f087887 */ /* 0x000fe40008000000 */
[----:B------:R-:W-:Y:S02]  /*2bf0*/  USEL UR18, UR18, URZ, UP0 ;  /* 0x0000003f12127287 */ /* 0x000fe40008000000 */
[----:B------:R-:W-:-:S06]  /*2c00*/  ULOP3.LUT UR8, UR4, UR8, URZ, 0x3c, !UPT ;  /* 0x0000000804087292 */ /* 0x000fcc000f8e3c3f */
[----:B0-----:R-:W-:Y:S01]  /*2c10*/  IMAD.U32 R227, RZ, RZ, UR8 ;  /* 0x00000008ffe37e24 */ /* 0x001fe2000f8e00ff */
[----:B------:R-:W-:-:S06]  /*2c20*/  UMOV UR8, 0x1 ;  /* 0x0000000100087882 */ /* 0x000fcc0000000000 */
.L_x_13:
[----:B------:R-:W-:-:S04]  /*2c30*/  UISETP.LT.AND UP0, UPT, UR12, 0x1, UPT ;  /* 0x000000010c00788c */ /* 0x000fc8000bf01270 */
[----:B------:R-:W-:-:S04]  /*2c40*/  USEL UR9, UR12, 0x1, UP0 ;  /* 0x000000010c097887 */ /* 0x000fc80008000000 */
[----:B------:R-:W-:-:S04]  /*2c50*/  UIADD3 UR9, UR12, -UR9, URZ ;  /* 0x800000090c097290 */ /* 0x000fc8000fffe03f */
[----:B------:R-:W-:-:S06]  /*2c60*/  UISETP.GE.AND UP0, UPT, UR9, 0x1, UPT ;  /* 0x000000010900788c */ /* 0x000fcc000bf06270 */
[----:B------:R-:W-:-:S13]  /*2c70*/  PLOP3.LUT P0, PT, PT, PT, UP0, 0x80, 0x0 ;  /* 0x000000000000781c */ /* 0x000fda0003f0f008 */
[----:B------:R-:W-:Y:S05]  /*2c80*/  @!P0 BRA `(.L_x_19) ;  /* 0x0000001000848947 */ /* 0x000fea0003800000 */
[----:B------:R-:W-:Y:S01]  /*2c90*/  IMAD.U32 R228, RZ, RZ, UR9 ;  /* 0x00000009ffe47e24 */ /* 0x000fe2000f8e00ff */
[----:B------:R-:W-:Y:S01]  /*2ca0*/  UMOV UR19, UR5 ;  /* 0x0000000500137c82 */ /* 0x000fe20008000000 */
[----:B------:R-:W-:-:S05]  /*2cb0*/  ULDC UR24, c[0x0][0x50c] ;  /* 0x0001430000187ab9 */ /* 0x000fca0000000800 */
.L_x_27:
[----:B------:R-:W-:-:S06]  /*2cc0*/  UISETP.NE.AND UP0, UPT, UR23, 0x3, UPT ;  /* 0x000000031700788c */ /* 0x000fcc000bf05270 */
[----:B------:R-:W-:-:S13]  /*2cd0*/  PLOP3.LUT P1, PT, PT, PT, UP0, 0x80, 0x0 ;  /* 0x000000000000781c */ /* 0x000fda0003f2f008 */
[----:B01----:R-:W-:Y:S05]  /*2ce0*/  @!P1 BRA `(.L_x_20) ;  /* 0x0000000000049947 */ /* 0x003fea0003800000 */
[----:B------:R-:W-:Y:S01]  /*2cf0*/  BPT.TRAP 0x1 ;  /* 0x000000040000795c */ /* 0x000fe20000300000 */
.L_x_20:
[----:B------:R-:W0:Y:S01]  /*2d00*/  S2UR UR9, SR_CgaCtaId ;  /* 0x00000000000979c3 */ /* 0x000e220000008800 */
[----:B------:R-:W-:Y:S01]  /*2d10*/  UMOV UR14, 0x400 ;  /* 0x00000400000e7882 */ /* 0x000fe20000000000 */
[----:B------:R-:W-:Y:S01]  /*2d20*/  SHF.L.U32 R229, R227, 0x1f, RZ ;  /* 0x0000001fe3e57819 */ /* 0x000fe200000006ff */
[----:B0-----:R-:W-:-:S04]  /*2d30*/  ULEA UR14, UR9, UR14, 0x18 ;  /* 0x0000000e090e7291 */ /* 0x001fc8000f8ec03f */
[----:B------:R-:W-:-:S09]  /*2d40*/  ULEA UR9, UR18, UR14, 0x3 ;  /* 0x0000000e12097291 */ /* 0x000fd2000f8e183f */
[----:B------:R0:W1:Y:S01]  /*2d50*/  SYNCS.PHASECHK.TRANS64.TRYWAIT P0, [UR9], R229 ;  /* 0x000000e5ff0075a7 */ /* 0x0000620008000149 */
[----:B------:R-:W-:Y:S05]  /*2d60*/  @!P1 BRA `(.L_x_21) ;  /* 0x0000000000049947 */ /* 0x000fea0003800000 */
[----:B------:R-:W-:Y:S01]  /*2d70*/  BPT.TRAP 0x1 ;  /* 0x000000040000795c */ /* 0x000fe20000300000 */
.L_x_21:
[----:B-1----:R-:W-:Y:S05]  /*2d80*/  @P0 BRA `(.L_x_22) ;  /* 0x0000000000080947 */ /* 0x002fea0003800000 */
[----:B------:R-:W1:Y:S02]  /*2d90*/  SYNCS.PHASECHK.TRANS64.TRYWAIT P0, [UR9], R229 ;  /* 0x000000e5ff0075a7 */ /* 0x000e640008000149 */
[----:B-1----:R-:W-:Y:S05]  /*2da0*/  @!P0 BRA `(.L_x_23) ;  /* 0x000000d000888947 */ /* 0x002fea0003800000 */
.L_x_22:
[----:B------:R-:W-:Y:S01]  /*2db0*/  UIADD3 UR9, UR14, 0x8100, URZ ;  /* 0x000081000e097890 */ /* 0x000fe2000fffe03f */
[----:B------:R-:W-:Y:S01]  /*2dc0*/  WARPGROUP.ARRIVE ;  /* 0x00000000000079c5 */ /* 0x000fe20000000000 */
[----:B------:R-:W-:Y:S02]  /*2dd0*/  UISETP.NE.AND UP0, UPT, UR7, URZ, UPT ;  /* 0x0000003f0700728c */ /* 0x000fe4000bf05270 */
[----:B------:R-:W-:Y:S02]  /*2de0*/  USHF.R.U32.HI UR9, URZ, 0x4, UR9 ;  /* 0x000000043f097899 */ /* 0x000fe40008011609 */
[----:B------:R-:W-:Y:S02]  /*2df0*/  USEL UR8, UR8, URZ, !UP0 ;  /* 0x0000003f08087287 */ /* 0x000fe4000c000000 */
[----:B------:R-:W-:Y:S02]  /*2e00*/  ULOP3.LUT UR9, UR9, 0x3fff, URZ, 0xc0, !UPT ;  /* 0x00003fff09097892 */ /* 0x000fe4000f8ec03f */
[----:B------:R-:W-:-:S02]  /*2e10*/  ULOP3.LUT UR7, UR15, 0x10000, URZ, 0xfc, !UPT ;  /* 0x000100000f077892 */ /* 0x000fc4000f8efc3f */
[----:B------:R-:W-:Y:S02]  /*2e20*/  ULOP3.LUT UR9, UR9, 0x10000, URZ, 0xfc, !UPT ;  /* 0x0001000009097892 */ /* 0x000fe4000f8efc3f */
[----:B------:R-:W-:Y:S02]  /*2e30*/  UISETP.NE.U32.AND UP0, UPT, UR8, URZ, UPT ;  /* 0x0000003f0800728c */ /* 0x000fe4000bf05070 */
[----:B------:R-:W-:Y:S02]  /*2e40*/  ULEA UR8, UR18, UR7, 0x9 ;  /* 0x0000000712087291 */ /* 0x000fe4000f8e483f */
[----:B------:R-:W-:Y:S01]  /*2e50*/  ULEA UR10, UR18, UR9, 0xa ;  /* 0x00000009120a7291 */ /* 0x000fe2000f8e503f */
[----:B------:R-:W-:Y:S02]  /*2e60*/  UMOV UR11, 0x80000020 ;  /* 0x80000020000b7882 */ /* 0x000fe40000000000 */
[----:B------:R-:W-:Y:S01]  /*2e70*/  UMOV UR9, 0x80000020 ;  /* 0x8000002000097882 */ /* 0x000fe20000000000 */
[----:B------:R-:W-:-:S05]  /*2e80*/  UIADD3 UR6, UR6, 0x2, URZ ;  /* 0x0000000206067890 */ /* 0x000fca000fffe03f */
[----:B------:R-:W-:Y:S01]  /*2e90*/  QGMMA.64x256x32.F32.E4M3.E4M3 R24, gdesc[UR8], R24, UP0 ;  /* 0x03e00000081879f3 */ /* 0x000fe2000bf00818 */
[----:B------:R-:W-:Y:S02]  /*2ea0*/  UIADD3 UR8, UR8, 0x2, URZ ;  /* 0x0000000208087890 */ /* 0x000fe4000fffe03f */
[----:B------:R-:W-:Y:S01]  /*2eb0*/  UIADD3 UR10, UR10, 0x2, URZ ;  /* 0x000000020a0a7890 */ /* 0x000fe2000fffe03f */
[----:B------:R-:W-:Y:S01]  /*2ec0*/  UMOV UR9, 0x80000020 ;  /* 0x8000002000097882 */ /* 0x000fe20000000000 */
[----:B------:R-:W-:Y:S01]  /*2ed0*/  UMOV UR11, 0x80000020 ;  /* 0x80000020000b7882 */ /* 0x000fe20000000000 */
[----:B------:R-:W-:-:S04]  /*2ee0*/  UISETP.NE.AND UP0, UPT, UR6, UR24, UPT ;  /* 0x000000180600728c */ /* 0x000fc8000bf05270 */
[----:B------:R-:W-:-:S06]  /*2ef0*/  USEL UR7, URZ, 0x1, UP0 ;  /* 0x000000013f077887 */ /* 0x000fcc0008000000 */
[----:B------:R-:W-:-:S12]  /*2f00*/  ISETP.NE.AND P0, PT, RZ, UR7, PT ;  /* 0x00000007ff007c0c */ /* 0x000fd8000bf05270 */
[----:B------:R-:W-:Y:S03]  /*2f10*/  QGMMA.64x256x32.F32.E4M3.E4M3 R24, gdesc[UR8], R24, gsb0 ;  /* 0x03e00000081879f3 */ /* 0x000fe60008000818 */
[----:B------:R-:W-:Y:S02]  /*2f20*/  WARPGROUP.DEPBAR.LE gsb0, 0x1 ;  /* 0x00008000000079c5 */ /* 0x000fe40000010100 */
[----:B------:R-:W-:Y:S05]  /*2f30*/  @!P0 BRA `(.L_x_24) ;  /* 0x0000000c00808947 */ /* 0x000fea0003800000 */
[----:B------:R-:W-:Y:S02]  /*2f40*/  WARPGROUP.DEPBAR.LE gsb0, 0x0 ;  /* 0x00008000000079c5 */ /* 0x000fe40000010000 */
[----:B------:R-:W-:-:S01]  /*2f50*/  FADD R226, R24, R226 ;  /* 0x000000e218e27221 */ /* 0x000fc20000000000 */
[----:B------:R-:W-:Y:S01]  /*2f60*/  FADD R225, R25, R225 ;  /* 0x000000e119e17221 */ /* 0x000fe20000000000 */
[----:B------:R1:W-:Y:S01]  /*2f70*/  STL [R1+0x88], R227 ;  /* 0x000088e301007387 */ /* 0x0003e20000100800 */
[----:B------:R-:W-:-:S01]  /*2f80*/  FADD R224, R26, R224 ;  /* 0x000000e01ae07221 */ /* 0x000fc20000000000 */
[----:B------:R-:W-:Y:S01]  /*2f90*/  FADD R223, R27, R223 ;  /* 0x000000df1bdf7221 */ /* 0x000fe20000000000 */
[----:B------:R-:W-:-:S01]  /*2fa0*/  FADD R222, R28, R222 ;  /* 0x000000de1cde7221 */ /* 0x000fc20000000000 */
[----:B------:R-:W-:Y:S01]  /*2fb0*/  FADD R221, R29, R221 ;  /* 0x000000dd1ddd7221 */ /* 0x000fe20000000000 */
[----:B-1----:R-:W3:Y:S04]  /*2fc0*/  LDL.LU R227, [R1+0x30] ;  /* 0x0000300001e37983 */ /* 0x002ee80000300800 */
[----:B------:R1:W-:Y:S01]  /*2fd0*/  STL [R1+0x8c], R226 ;  /* 0x00008ce201007387 */ /* 0x0003e20000100800 */
[----:B------:R-:W-:-:S01]  /*2fe0*/  FADD R220, R30, R220 ;  /* 0x000000dc1edc7221 */ /* 0x000fc20000000000 */
[----:B------:R-:W-:-:S02]  /*2ff0*/  FADD R219, R31, R219 ;  /* 0x000000db1fdb7221 */ /* 0x000fc40000000000 */
[----:B-1----:R-:W4:Y:S04]  /*3000*/  LDL.LU R226, [R1+0x2c] ;  /* 0x00002c0001e27983 */ /* 0x002f280000300800 */
[----:B------:R1:W-:Y:S01]  /*3010*/  STL [R1+0x90], R225 ;  /* 0x000090e101007387 */ /* 0x0003e20000100800 */
[----:B------:R-:W-:-:S03]  /*3020*/  FADD R218, R32, R218 ;  /* 0x000000da20da7221 */ /* 0x000fc60000000000 */
[----:B-1----:R-:W2:Y:S04]  /*3030*/  LDL.LU R225, [R1+0x28] ;  /* 0x0000280001e17983 */ /* 0x002ea80000300800 */
        /* <DEDUP_REMOVED lines=9> */
[----:B------:R1:W-:Y:S04]  /*30d0*/  STL [R1+0xa0], R221 ;  /* 0x0000a0dd01007387 */ /* 0x0003e80000100800 */
        /* <DEDUP_REMOVED lines=12> */
[----:B-1----:R-:W2:Y:S01]  /*31a0*/  LDL.LU R215, [R1] ;  /* 0x0000000001d77983 */ /* 0x002ea20000300800 */
[----:B------:R-:W-:-:S01]  /*31b0*/  FADD R214, R36, R214 ;  /* 0x000000d624d67221 */ /* 0x000fc20000000000 */
[----:B------:R-:W-:Y:S01]  /*31c0*/  FADD R213, R37, R213 ;  /* 0x000000d525d57221 */ /* 0x000fe20000000000 */
[----:B------:R-:W-:-:S01]  /*31d0*/  FADD R212, R38, R212 ;  /* 0x000000d426d47221 */ /* 0x000fc20000000000 */
[----:B------:R-:W-:Y:S01]  /*31e0*/  FADD R211, R39, R211 ;  /* 0x000000d327d37221 */ /* 0x000fe20000000000 */
[----:B------:R-:W-:-:S01]  /*31f0*/  FADD R210, R40, R210 ;  /* 0x000000d228d27221 */ /* 0x000fc20000000000 */
[----:B------:R-:W-:Y:S01]  /*3200*/  STL [R1+0xbc], R214 ;  /* 0x0000bcd601007387 */ /* 0x000fe20000100800 */
        /* <DEDUP_REMOVED lines=11> */
[----:B------:R1:W-:Y:S01]  /*32c0*/  STL [R1+0xc8], R211 ;  /* 0x0000c8d301007387 */ /* 0x0003e20000100800 */
[----:B------:R-:W-:-:S01]  /*32d0*/  FADD R200, R50, R200 ;  /* 0x000000c832c87221 */ /* 0x000fc20000000000 */
[----:B------:R-:W-:Y:S01]  /*32e0*/  FADD R199, R51, R199 ;  /* 0x000000c733c77221 */ /* 0x000fe20000000000 */
        /* <DEDUP_REMOVED lines=69> */
[----:B-----5:R-:W-:Y:S01]  /*3740*/  FADD R0, R121, R0 ;  /* 0x0000000079007221 */ /* 0x020fe20000000000 */
[----:B---3--:R-:W-:-:S01]  /*3750*/  FADD R227, R134, R227 ;  /* 0x000000e386e37221 */ /* 0x008fc20000000000 */
[----:B----4-:R-:W-:Y:S01]  /*3760*/  FADD R226, R133, R226 ;  /* 0x000000e285e27221 */ /* 0x010fe20000000000 */
[----:B--2---:R-:W-:-:S01]  /*3770*/  FADD R225, R132, R225 ;  /* 0x000000e184e17221 */ /* 0x004fc20000000000 */
        /* <DEDUP_REMOVED lines=9> */
[----:B------:R-:W-:-:S05]  /*3810*/  FADD R215, R122, R215 ;  /* 0x000000d77ad77221 */ /* 0x000fca0000000000 */
[----:B------:R2:W-:Y:S04]  /*3820*/  STL [R1], R215 ;  /* 0x000000d701007387 */ /* 0x0005e80000100800 */
[----:B------:R3:W-:Y:S04]  /*3830*/  STL [R1+0x4], R216 ;  /* 0x000004d801007387 */ /* 0x0007e80000100800 */
        /* <DEDUP_REMOVED lines=8> */
[----:B-1----:R-:W4:Y:S04]  /*38c0*/  LDL.LU R211, [R1+0x34] ;  /* 0x0000340001d37983 */ /* 0x002f280000300800 */
[----:B------:R1:W-:Y:S04]  /*38d0*/  STL [R1+0x28], R225 ;  /* 0x000028e101007387 */ /* 0x0003e80000100800 */
[----:B------:R-:W4:Y:S04]  /*38e0*/  LDL.LU R212, [R1+0x38] ;  /* 0x0000380001d47983 */ /* 0x000f280000300800 */
[----:B------:R1:W-:Y:S04]  /*38f0*/  STL [R1+0x2c], R226 ;  /* 0x00002ce201007387 */ /* 0x0003e80000100800 */
[----:B------:R-:W4:Y:S04]  /*3900*/  LDL.LU R213, [R1+0x3c] ;  /* 0x00003c0001d57983 */ /* 0x000f280000300800 */
[----:B------:R1:W-:Y:S04]  /*3910*/  STL [R1+0x30], R227 ;  /* 0x000030e301007387 */ /* 0x0003e80000100800 */
[----:B------:R-:W4:Y:S04]  /*3920*/  LDL.LU R214, [R1+0x40] ;  /* 0x0000400001d67983 */ /* 0x000f280000300800 */
[----:B--2---:R-:W2:Y:S04]  /*3930*/  LDL.LU R215, [R1+0x44] ;  /* 0x0000440001d77983 */ /* 0x004ea80000300800 */
[----:B---3--:R-:W3:Y:S04]  /*3940*/  LDL.LU R216, [R1+0x48] ;  /* 0x0000480001d87983 */ /* 0x008ee80000300800 */
[----:B----4-:R-:W4:Y:S04]  /*3950*/  LDL.LU R217, [R1+0x4c] ;  /* 0x00004c0001d97983 */ /* 0x010f280000300800 */
[----:B0-----:R-:W4:Y:S04]  /*3960*/  LDL.LU R218, [R1+0x50] ;  /* 0x0000500001da7983 */ /* 0x001f280000300800 */
[----:B------:R-:W4:Y:S04]  /*3970*/  LDL.LU R219, [R1+0x54] ;  /* 0x0000540001db7983 */ /* 0x000f280000300800 */
[----:B------:R-:W4:Y:S04]  /*3980*/  LDL.LU R220, [R1+0x58] ;  /* 0x0000580001dc7983 */ /* 0x000f280000300800 */
[----:B------:R-:W4:Y:S04]  /*3990*/  LDL.LU R221, [R1+0x5c] ;  /* 0x00005c0001dd7983 */ /* 0x000f280000300800 */
[----:B------:R-:W4:Y:S04]  /*39a0*/  LDL.LU R222, [R1+0x60] ;  /* 0x0000600001de7983 */ /* 0x000f280000300800 */
[----:B------:R-:W4:Y:S04]  /*39b0*/  LDL.LU R223, [R1+0x64] ;  /* 0x0000640001df7983 */ /* 0x000f280000300800 */
[----:B------:R-:W4:Y:S04]  /*39c0*/  LDL.LU R224, [R1+0x68] ;  /* 0x0000680001e07983 */ /* 0x000f280000300800 */
[----:B-1----:R-:W4:Y:S04]  /*39d0*/  LDL.LU R225, [R1+0x6c] ;  /* 0x00006c0001e17983 */ /* 0x002f280000300800 */
[----:B------:R-:W4:Y:S04]  /*39e0*/  LDL.LU R226, [R1+0x70] ;  /* 0x0000700001e27983 */ /* 0x000f280000300800 */
[----:B------:R-:W4:Y:S01]  /*39f0*/  LDL.LU R227, [R1+0x74] ;  /* 0x0000740001e37983 */ /* 0x000f220000300800 */
[----:B------:R-:W-:-:S05]  /*3a00*/  FADD R211, R135, R211 ;  /* 0x000000d387d37221 */ /* 0x000fca0000000000 */
[----:B------:R0:W-:Y:S01]  /*3a10*/  STL [R1+0x34], R211 ;  /* 0x000034d301007387 */ /* 0x0001e20000100800 */
[----:B------:R-:W-:-:S03]  /*3a20*/  FADD R212, R136, R212 ;  /* 0x000000d488d47221 */ /* 0x000fc60000000000 */
[----:B0-----:R1:W5:Y:S01]  /*3a30*/  LDL.LU R211, [R1+0xc8] ;  /* 0x0000c80001d37983 */ /* 0x0013620000300800 */
[----:B------:R-:W-:-:S03]  /*3a40*/  FADD R213, R137, R213 ;  /* 0x000000d589d57221 */ /* 0x000fc60000000000 */
[----:B------:R0:W-:Y:S01]  /*3a50*/  STL [R1+0x38], R212 ;  /* 0x000038d401007387 */ /* 0x0001e20000100800 */
[----:B------:R-:W-:-:S01]  /*3a60*/  FADD R214, R138, R214 ;  /* 0x000000d68ad67221 */ /* 0x000fc20000000000 */
[----:B--2---:R-:W-:Y:S02]  /*3a70*/  FADD R215, R139, R215 ;  /* 0x000000d78bd77221 */ /* 0x004fe40000000000 */
[----:B0-----:R1:W5:Y:S01]  /*3a80*/  LDL.LU R212, [R1+0xc4] ;  /* 0x0000c40001d47983 */ /* 0x0013620000300800 */
[----:B---3--:R-:W-:-:S03]  /*3a90*/  FADD R216, R140, R216 ;  /* 0x000000d88cd87221 */ /* 0x008fc60000000000 */
[----:B------:R0:W-:Y:S01]  /*3aa0*/  STL [R1+0x3c], R213 ;  /* 0x00003cd501007387 */ /* 0x0001e20000100800 */
[----:B----4-:R-:W-:-:S03]  /*3ab0*/  FADD R217, R141, R217 ;  /* 0x000000d98dd97221 */ /* 0x010fc60000000000 */
[----:B0-----:R1:W5:Y:S01]  /*3ac0*/  LDL.LU R213, [R1+0xc0] ;  /* 0x0000c00001d57983 */ /* 0x0013620000300800 */
[----:B------:R-:W-:-:S03]  /*3ad0*/  FADD R218, R142, R218 ;  /* 0x000000da8eda7221 */ /* 0x000fc60000000000 */
[----:B------:R0:W-:Y:S01]  /*3ae0*/  STL [R1+0x40], R214 ;  /* 0x000040d601007387 */ /* 0x0001e20000100800 */
[----:B------:R-:W-:-:S01]  /*3af0*/  FADD R219, R143, R219 ;  /* 0x000000db8fdb7221 */ /* 0x000fc20000000000 */
[----:B------:R-:W-:Y:S02]  /*3b00*/  FADD R220, R144, R220 ;  /* 0x000000dc90dc7221 */ /* 0x000fe40000000000 */
[----:B0-----:R1:W5:Y:S04]  /*3b10*/  LDL.LU R214, [R1+0xbc] ;  /* 0x0000bc0001d67983 */ /* 0x0013680000300800 */
[----:B------:R0:W-:Y:S01]  /*3b20*/  STL [R1+0x44], R215 ;  /* 0x000044d701007387 */ /* 0x0001e20000100800 */
[----:B------:R-:W-:-:S01]  /*3b30*/  FADD R221, R145, R221 ;  /* 0x000000dd91dd7221 */ /* 0x000fc20000000000 */
[----:B------:R-:W-:-:S02]  /*3b40*/  FADD R222, R146, R222 ;  /* 0x000000de92de7221 */ /* 0x000fc40000000000 */
[----:B0-----:R1:W5:Y:S04]  /*3b50*/  LDL.LU R215, [R1+0xb8] ;  /* 0x0000b80001d77983 */ /* 0x0013680000300800 */
[----:B------:R0:W-:Y:S01]  /*3b60*/  STL [R1+0x48], R216 ;  /* 0x000048d801007387 */ /* 0x0001e20000100800 */
[----:B------:R-:W-:-:S03]  /*3b70*/  FADD R223, R147, R223 ;  /* 0x000000df93df7221 */ /* 0x000fc60000000000 */
        /* <DEDUP_REMOVED lines=13> */
[----:B------:R0:W-:Y:S04]  /*3c50*/  STL [R1+0x5c], R221 ;  /* 0x00005cdd01007387 */ /* 0x0001e80000100800 */
        /* <DEDUP_REMOVED lines=12> */
[----:B0-----:R1:W5:Y:S01]  /*3d20*/  LDL.LU R227, [R1+0x88] ;  /* 0x0000880001e37983 */ /* 0x0013620000300800 */
[----:B------:R-:W-:-:S05]  /*3d30*/  UMOV UR6, URZ ;  /* 0x0000003f00067c82 */ /* 0x000fca0008000000 */
.L_x_24:
[----:B------:R-:W-:Y:S05]  /*3d40*/  @!P1 BRA `(.L_x_25) ;  /* 0x0000000000049947 */ /* 0x000fea0003800000 */
[----:B------:R-:W-:Y:S01]  /*3d50*/  BPT.TRAP 0x1 ;  /* 0x000000040000795c */ /* 0x000fe20000300000 */
.L_x_25:
[----:B------:R-:W-:Y:S02]  /*3d60*/  UISETP.GT.U32.AND UP0, UPT, UR13, 0x1, UPT ;  /* 0x000000010d00788c */ /* 0x000fe4000bf04070 */
[----:B------:R-:W-:-:S04]  /*3d70*/  ULEA UR8, UR19, UR14, 0x3 ;  /* 0x0000000e13087291 */ /* 0x000fc8000f8e183f */
[----:B------:R-:W-:Y:S01]  /*3d80*/  UIADD3 UR8, UR8, 0x20, URZ ;  /* 0x0000002008087890 */ /* 0x000fe2000fffe03f */
[----:B------:R-:W-:-:S03]  /*3d90*/  PLOP3.LUT P0, PT, PT, PT, UP0, 0x80, 0x0 ;  /* 0x000000000000781c */ /* 0x000fc60003f0f008 */
[----:B------:R-:W-:-:S09]  /*3da0*/  UPRMT UR8, URZ, 0x654, UR8 ;  /* 0x000006543f087896 */ /* 0x000fd20008000008 */
[----:B------:R-:W-:Y:S01]  /*3db0*/  SYNCS.ARRIVE.TRANS64.RED.A1T0 RZ, [UR8], RZ ;  /* 0x000000ffffff79a7 */ /* 0x000fe20008100408 */
[----:B------:R-:W-:Y:S05]  /*3dc0*/  @P0 BRA `(.L_x_26) ;  /* 0x0000000000040947 */ /* 0x000fea0003800000 */
[----:B------:R-:W-:Y:S01]  /*3dd0*/  BPT.TRAP 0x1 ;  /* 0x000000040000795c */ /* 0x000fe20000300000 */
.L_x_26:
[----:B------:R-:W-:Y:S01]  /*3de0*/  UIADD3 UR18, UR18, 0x1, URZ ;  /* 0x0000000112127890 */ /* 0x000fe2000fffe03f */
[C---:B------:R-:W-:Y:S01]  /*3df0*/  ISETP.GT.AND P0, PT, R228.reuse, 0x1, PT ;  /* 0x00000001e400780c */ /* 0x040fe20003f04270 */
[----:B------:R-:W-:Y:S01]  /*3e00*/  UIADD3 UR19, UR19, 0x1, URZ ;  /* 0x0000000113137890 */ /* 0x000fe2000fffe03f */
[----:B------:R-:W-:Y:S01]  /*3e10*/  VIADD R228, R228, 0xffffffff ;  /* 0xffffffffe4e47836 */ /* 0x000fe20000000000 */
[----:B------:R-:W-:Y:S02]  /*3e20*/  UISETP.NE.AND UP0, UPT, UR18, 0x4, UPT ;  /* 0x000000041200788c */ /* 0x000fe4000bf05270 */
[----:B------:R-:W-:Y:S02]  /*3e30*/  UISETP.NE.AND UP1, UPT, UR19, 0x4, UPT ;  /* 0x000000041300788c */ /* 0x000fe4000bf25270 */
[----:B------:R-:W-:Y:S02]  /*3e40*/  USEL UR8, URZ, 0x1, UP0 ;  /* 0x000000013f087887 */ /* 0x000fe40008000000 */
[----:B------:R-:W-:-:S02]  /*3e50*/  USEL UR18, UR18, URZ, UP0 ;  /* 0x0000003f12127287 */ /* 0x000fc40008000000 */
[----:B------:R-:W-:Y:S02]  /*3e60*/  USEL UR19, UR19, URZ, UP1 ;  /* 0x0000003f13137287 */ /* 0x000fe40008800000 */
[----:B-----5:R-:W-:Y:S01]  /*3e70*/  LOP3.LUT R227, R227, UR8, RZ, 0x3c, !PT ;  /* 0x00000008e3e37c12 */ /* 0x020fe2000f8e3cff */
[----:B------:R-:W-:Y:S01]  /*3e80*/  UMOV UR8, 0x1 ;  /* 0x0000000100087882 */ /* 0x000fe20000000000 */
[----:B------:R-:W-:Y:S08]  /*3e90*/  @P0 BRA `(.L_x_27) ;  /* 0xffffffec00880947 */ /* 0x000ff0000383ffff */
.L_x_19:
[----:B------:R-:W-:-:S04]  /*3ea0*/  UISETP.NE.AND UP0, UPT, UR6, URZ, UPT ;  /* 0x0000003f0600728c */ /* 0x000fc8000bf05270 */
[----:B------:R-:W-:-:S06]  /*3eb0*/  USEL UR6, URZ, 0x1, !UP0 ;  /* 0x000000013f067887 */ /* 0x000fcc000c000000 */
[----:B------:R-:W-:-:S13]  /*3ec0*/  ISETP.NE.AND P0, PT, RZ, UR6, PT ;  /* 0x00000006ff007c0c */ /* 0x000fda000bf05270 */
[----:B------:R-:W-:Y:S05]  /*3ed0*/  @!P0 BRA `(.L_x_28) ;  /* 0x0000000c00dc8947 */ /* 0x000fea0003800000 */
[----:B------:R-:W3:Y:S04]  /*3ee0*/  LDL.LU R227, [R1+0x74] ;  /* 0x0000740001e37983 */ /* 0x000ee80000300800 */
[----:B---3--:R3:W-:Y:S04]  /*3ef0*/  STL [R1+0x88], R227 ;  /* 0x000088e301007387 */ /* 0x0087e80000100800 */
[----:B---3--:R-:W3:Y:S04]  /*3f00*/  LDL.LU R227, [R1+0x70] ;  /* 0x0000700001e37983 */ /* 0x008ee80000300800 */
        /* <DEDUP_REMOVED lines=55> */
[----:B---3--:R-:W3:Y:S01]  /*4280*/  LDL.LU R227, [R1] ;  /* 0x0000000001e37983 */ /* 0x008ee20000300800 */
[----:B------:R-:W-:-:S02]  /*4290*/  WARPGROUP.DEPBAR.LE gsb0, 0x0 ;  /* 0x00008000000079c5 */ /* 0x000fc40000010000 */
[----:B------:R-:W-:Y:S01]  /*42a0*/  FADD R226, R24, R226 ;  /* 0x000000e218e27221 */ /* 0x000fe20000000000 */
        /* <DEDUP_REMOVED lines=97> */
[----:B---3--:R-:W-:-:S05]  /*48c0*/  FADD R227, R122, R227 ;  /* 0x000000e37ae37221 */ /* 0x008fca0000000000 */
[----:B------:R3:W-:Y:S04]  /*48d0*/  STL [R1], R227 ;  /* 0x000000e301007387 */ /* 0x0007e80000100800 */
[----:B---3--:R-:W3:Y:S02]  /*48e0*/  LDL.LU R227, [R1+0xf8] ;  /* 0x0000f80001e37983 */ /* 0x008ee40000300800 */
[----:B---3--:R-:W-:-:S05]  /*48f0*/  FADD R227, R123, R227 ;  /* 0x000000e37be37221 */ /* 0x008fca0000000000 */
[----:B------:R3:W-:Y:S04]  /*4900*/  STL [R1+0x4], R227 ;  /* 0x000004e301007387 */ /* 0x0007e80000100800 */
        /* <DEDUP_REMOVED lines=83> */
[----:B------:R3:W-:Y:S02]  /*4e40*/  STL [R1+0x74], R227 ;  /* 0x000074e301007387 */ /* 0x0007e40000100800 */
.L_x_28:
[----:B------:R-:W-:Y:S02]  /*4e50*/  WARPGROUP.DEPBAR.LE gsb0, 0x0 ;  /* 0x00008000000079c5 */ /* 0x000fe40000010000 */
[----:B------:R-:W4:Y:S02]  /*4e60*/  LDC R24, c[0x0][0x28c] ;  /* 0x0000a300ff187b82 */ /* 0x000f240000000800 */
[----:B----4-:R-:W-:-:S13]  /*4e70*/  ISETP.GE.AND P0, PT, R24, 0x1, PT ;  /* 0x000000011800780c */ /* 0x010fda0003f06270 */
[----:B------:R-:W-:Y:S05]  /*4e80*/  @!P0 BRA `(.L_x_29) ;  /* 0x0000000000408947 */ /* 0x000fea0003800000 */
[----:B------:R-:W-:-:S06]  /*4e90*/  UISETP.NE.AND UP0, UPT, UR23, 0x3, UPT ;  /* 0x000000031700788c */ /* 0x000fcc000bf05270 */
[----:B------:R-:W-:-:S13]  /*4ea0*/  PLOP3.LUT P0, PT, PT, PT, UP0, 0x80, 0x0 ;  /* 0x000000000000781c */ /* 0x000fda0003f0f008 */
[----:B------:R-:W-:Y:S05]  /*4eb0*/  @!P0 BRA `(.L_x_30) ;  /* 0x0000000000048947 */ /* 0x000fea0003800000 */
[----:B------:R-:W-:Y:S01]  /*4ec0*/  BPT.TRAP 0x1 ;  /* 0x000000040000795c */ /* 0x000fe20000300000 */
.L_x_30:
[----:B------:R-:W-:-:S04]  /*4ed0*/  UISETP.LT.AND UP0, UPT, UR12, 0x1, UPT ;  /* 0x000000010c00788c */ /* 0x000fc8000bf01270 */
[----:B------:R-:W-:Y:S02]  /*4ee0*/  USEL UR6, UR12, 0x1, UP0 ;  /* 0x000000010c067887 */ /* 0x000fe40008000000 */
[----:B------:R-:W-:Y:S02]  /*4ef0*/  UISETP.GT.U32.AND UP0, UPT, UR13, 0x1, UPT ;  /* 0x000000010d00788c */ /* 0x000fe4000bf04070 */
[----:B------:R-:W-:-:S04]  /*4f00*/  UIADD3 UR6, UR5, UR12, -UR6 ;  /* 0x0000000c05067290 */ /* 0x000fc8000fffe806 */
[----:B------:R-:W-:Y:S01]  /*4f10*/  USHF.L.U32 UR6, UR6, 0x3, URZ ;  /* 0x0000000306067899 */ /* 0x000fe2000800063f */
[----:B------:R-:W-:-:S03]  /*4f20*/  PLOP3.LUT P0, PT, PT, PT, UP0, 0x80, 0x0 ;  /* 0x000000000000781c */ /* 0x000fc60003f0f008 */
[----:B------:R-:W-:-:S04]  /*4f30*/  ULOP3.LUT UR6, UR6, 0x18, URZ, 0xc0, !UPT ;  /* 0x0000001806067892 */ /* 0x000fc8000f8ec03f */
[----:B------:R-:W-:-:S04]  /*4f40*/  UIADD3 UR6, UR14, 0x20, UR6 ;  /* 0x000000200e067890 */ /* 0x000fc8000fffe006 */
[----:B------:R-:W-:-:S09]  /*4f50*/  UPRMT UR6, URZ, 0x654, UR6 ;  /* 0x000006543f067896 */ /* 0x000fd20008000006 */
[----:B------:R-:W-:Y:S01]  /*4f60*/  SYNCS.ARRIVE.TRANS64.RED.A1T0 RZ, [UR6], RZ ;  /* 0x000000ffffff79a7 */ /* 0x000fe20008100406 */
[----:B------:R-:W-:Y:S05]  /*4f70*/  @P0 BRA `(.L_x_29) ;  /* 0x0000000000040947 */ /* 0x000fea0003800000 */
[----:B------:R-:W-:Y:S01]  /*4f80*/  BPT.TRAP 0x1 ;  /* 0x000000040000795c */ /* 0x000fe20000300000 */
.L_x_29:
[----:B------:R4:W-:Y:S01]  /*4f90*/  STL [R1+0x8c], R2 ;  /* 0x00008c0201007387 */ /* 0x0009e20000100800 */
[----:B------:R-:W0:Y:S01]  /*4fa0*/  LDC R28, c[0x0][0x288] ;  /* 0x0000a200ff1c7b82 */ /* 0x000e220000000800 */
[----:B------:R-:W-:Y:S02]  /*4fb0*/  ULDC UR6, c[0x0][0x284] ;  /* 0x0000a10000067ab9 */ /* 0x000fe40000000800 */
[----:B------:R1:W-:Y:S01]  /*4fc0*/  STL [R1+0x88], R0 ;  /* 0x0000880001007387 */ /* 0x0003e20000100800 */
[----:B----4-:R-:W4:Y:S03]  /*4fd0*/  S2R R2, SR_TID.X ;  /* 0x0000000000027919 */ /* 0x010f260000002100 */
[----:B-1----:R-:W2:Y:S04]  /*4fe0*/  LDL.LU R0, [R1+0x84] ;  /* 0x0000840001007983 */ /* 0x002ea80000300800 */
[----:B---3--:R-:W3:Y:S01]  /*4ff0*/  LDL.LU R227, [R1+0x80] ;  /* 0x0000800001e37983 */ /* 0x008ee20000300800 */
[----:B----4-:R-:W-:-:S02]  /*5000*/  SHF.R.U32.HI R24, RZ, 0x2, R2 ;  /* 0x00000002ff187819 */ /* 0x010fc40000011602 */
[----:B------:R-:W-:Y:S02]  /*5010*/  SHF.R.U32.HI R27, RZ, 0x7, R2 ;  /* 0x00000007ff1b7819 */ /* 0x000fe40000011602 */
[----:B------:R-:W-:Y:S02]  /*5020*/  LOP3.LUT R26, R2, 0x60, RZ, 0xc0, !PT ;  /* 0x00000060021a7812 */ /* 0x000fe400078ec0ff */
[----:B------:R-:W-:Y:S02]  /*5030*/  LOP3.LUT R25, R24, 0x7, RZ, 0xc0, !PT ;  /* 0x0000000718197812 */ /* 0x000fe400078ec0ff */
[----:B------:R-:W-:Y:S02]  /*5040*/  LOP3.LUT R24, R27, 0x1, RZ, 0xc0, !PT ;  /* 0x000000011b187812 */ /* 0x000fe400078ec0ff */
[----:B------:R-:W-:-:S03]  /*5050*/  SHF.R.U32.HI R26, RZ, 0x1, R26 ;  /* 0x00000001ff1a7819 */ /* 0x000fc6000001161a */
[----:B------:R-:W-:Y:S01]  /*5060*/  IMAD.SHL.U32 R30, R24, 0x40, RZ ;  /* 0x00000040181e7824 */ /* 0x000fe200078e00ff */
[----:B------:R-:W-:-:S04]  /*5070*/  IADD3 R27, RZ, -R26, -R25 ;  /* 0x8000001aff1b7210 */ /* 0x000fc80007ffe819 */
[----:B------:R-:W-:Y:S01]  /*5080*/  LOP3.LUT R25, R30, 0x40, R25, 0xe2, !PT ;  /* 0x000000401e197812 */ /* 0x000fe200078ee219 */
[----:B------:R-:W-:Y:S01]  /*5090*/  IMAD R29, R24, -0x40, R27 ;  /* 0xffffffc0181d7824 */ /* 0x000fe200078e021b */
[C---:B------:R-:W-:Y:S01]  /*50a0*/  LOP3.LUT R24, R2.reuse, 0x3, RZ, 0xc0, !PT ;  /* 0x0000000302187812 */ /* 0x040fe200078ec0ff */
[----:B------:R-:W-:Y:S02]  /*50b0*/  IMAD.SHL.U32 R27, R2, 0x2, RZ ;  /* 0x00000002021b7824 */ /* 0x000fe400078e00ff */
[----:B------:R1:W5:Y:S01]  /*50c0*/  LDL.LU R2, [R1+0x8c] ;  /* 0x00008c0001027983 */ /* 0x0003620000300800 */
[C---:B--2---:R-:W-:Y:S02]  /*50d0*/  IMAD.SHL.U32 R30, R0.reuse, 0x80, RZ ;  /* 0x00000080001e7824 */ /* 0x044fe400078e00ff */
[----:B------:R-:W-:Y:S02]  /*50e0*/  IMAD.WIDE R32, R0, 0x80, RZ ;  /* 0x0000008000207825 */ /* 0x000fe400078e02ff */
[----:B------:R1:W5:Y:S02]  /*50f0*/  LDL.LU R0, [R1+0x88] ;  /* 0x0000880001007983 */ /* 0x0003640000300800 */
[----:B---3--:R-:W-:-:S05]  /*5100*/  IMAD.SHL.U32 R35, R227, 0x100, RZ ;  /* 0x00000100e3237824 */ /* 0x008fca00078e00ff */
[----:B0-----:R-:W-:-:S04]  /*5110*/  ISETP.GE.AND P0, PT, R35, R28, PT ;  /* 0x0000001c2300720c */ /* 0x001fc80003f06270 */
[----:B------:R-:W-:Y:S01]  /*5120*/  ISETP.GE.OR P0, PT, R30, UR6, P0 ;  /* 0x000000061e007c0c */ /* 0x000fe20008706670 */
[----:B------:R-:W-:Y:S01]  /*5130*/  IMAD R24, R24, -0x2, R28 ;  /* 0xfffffffe18187824 */ /* 0x000fe200078e021c */
[----:B------:R-:W-:Y:S02]  /*5140*/  LOP3.LUT R27, R27, 0x6, RZ, 0xc0, !PT ;  /* 0x000000061b1b7812 */ /* 0x000fe400078ec0ff */
[----:B------:R-:W-:Y:S01]  /*5150*/  IADD3 R38, -R30, UR6, R29 ;  /* 0x000000061e267c10 */ /* 0x000fe2000fffe11d */
[----:B------:R-:W-:Y:S01]  /*5160*/  IMAD.IADD R35, R24, 0x1, -R35 ;  /* 0x0000000118237824 */ /* 0x000fe200078e0a23 */
[----:B------:R-:W-:Y:S01]  /*5170*/  PRMT R28, R27, 0x6540, R227 ;  /* 0x000065401b1c7816 */ /* 0x000fe200000000e3 */
[----:B------:R-:W-:Y:S01]  /*5180*/  IMAD.MOV.U32 R34, RZ, RZ, -0x1 ;  /* 0xffffffffff227424 */ /* 0x000fe200078e00ff */
[----:B------:R-:W-:-:S05]  /*5190*/  LOP3.LUT R39, R32, R25, R26, 0xfe, !PT ;  /* 0x0000001920277212 */ /* 0x000fca00078efe1a */
[----:B-1----:R-:W-:Y:S05]  /*51a0*/  @P0 BRA `(.L_x_31) ;  /* 0x0000008c00bc0947 */ /* 0x002fea0003800000 */
[----:B------:R-:W0:Y:S01]  /*51b0*/  LDC.64 R26, c[0x0][0x5c8] ;  /* 0x00017200ff1a7b82 */ /* 0x000e220000000a00 */
[----:B------:R-:W-:Y:S01]  /*51c0*/  USHF.R.S32.HI UR7, URZ, 0x1f, UR22 ;  /* 0x0000001f3f077899 */ /* 0x000fe20008011416 */
[--C-:B------:R-:W-:Y:S01]  /*51d0*/  SHF.R.S32.HI R29, RZ, 0x1f, R28.reuse ;  /* 0x0000001fff1d7819 */ /* 0x100fe2000001141c */
[----:B------:R-:W-:Y:S01]  /*51e0*/  ULDC.64 UR8, c[0x0][0x5d0] ;  /* 0x0001740000087ab9 */ /* 0x000fe20000000a00 */
[----:B------:R-:W-:Y:S01]  /*51f0*/  BSSY B0, `(.L_x_31) ;  /* 0x00008ea000007945 */ /* 0x000fe20003800000 */
[----:B------:R-:W-:Y:S02]  /*5200*/  UIMAD UR6, UR7, UR8, URZ ;  /* 0x00000008070672a4 */ /* 0x000fe4000f8e023f */
[----:B------:R-:W-:Y:S02]  /*5210*/  IMAD.U32 R25, RZ, RZ, UR8 ;  /* 0x00000008ff197e24 */ /* 0x000fe4000f8e00ff */
[----:B------:R-:W-:Y:S02]  /*5220*/  UIMAD UR6, UR22, UR9, UR6 ;  /* 0x00000009160672a4 */ /* 0x000fe4000f8e0206 */
[----:B------:R-:W-:Y:S01]  /*5230*/  IMAD.WIDE.U32 R24, R25, UR22, R28 ;  /* 0x0000001619187c25 */ /* 0x000fe2000f8e001c */
[----:B------:R-:W-:-:S03]  /*5240*/  ULDC.64 UR8, c[0x0][0x5c0] ;  /* 0x0001700000087ab9 */ /* 0x000fc60000000a00 */
[----:B------:R-:W-:Y:S02]  /*5250*/  VIADD R25, R25, UR6 ;  /* 0x0000000619197c36 */ /* 0x000fe40008000000 */
[-C--:B0-----:R-:W-:Y:S02]  /*5260*/  IMAD R30, R33, R26.reuse, RZ ;  /* 0x0000001a211e7224 */ /* 0x081fe400078e02ff */
[----:B------:R-:W-:-:S04]  /*5270*/  IMAD.WIDE.U32 R24, R39, R26, R24 ;  /* 0x0000001a27187225 */ /* 0x000fc800078e0018 */
[----:B------:R-:W-:-:S04]  /*5280*/  IMAD R31, R39, R27, R30 ;  /* 0x0000001b271f7224 */ /* 0x000fc800078e021e */
[----:B------:R-:W-:Y:S01]  /*5290*/  IMAD.IADD R30, R25, 0x1, R31 ;  /* 0x00000001191e7824 */ /* 0x000fe200078e021f */
[----:B------:R-:W-:Y:S02]  /*52a0*/  LEA R25, P0, R26, R24, 0x3 ;  /* 0x000000181a197211 */ /* 0x000fe400078018ff */
[----:B------:R-:W-:Y:S02]  /*52b0*/  IADD3 R24, P1, R24, UR8, RZ ;  /* 0x0000000818187c10 */ /* 0x000fe4000ff3e0ff */
[----:B------:R-:W-:Y:S02]  /*52c0*/  LEA.HI.X R27, R26, R30, R27, 0x3, P0 ;  /* 0x0000001e1a1b7211 */ /* 0x000fe400000f1c1b */
[----:B------:R-:W-:Y:S02]  /*52d0*/  FSETP.NEU.AND P0, PT, RZ, UR21, PT ;  /* 0x00000015ff007c0b */ /* 0x000fe4000bf0d000 */
[----:B------:R-:W-:Y:S02]  /*52e0*/  IADD3 R26, P2, R25, UR8, RZ ;  /* 0x00000008191a7c10 */ /* 0x000fe4000ff5e0ff */
[----:B------:R-:W-:-:S02]  /*52f0*/  IADD3.X R25, R30, UR9, RZ, P1, !PT ;  /* 0x000000091e197c10 */ /* 0x000fc40008ffe4ff */
[----:B------:R-:W-:-:S07]  /*5300*/  IADD3.X R27, R27, UR9, RZ, P2, !PT ;  /* 0x000000091b1b7c10 */ /* 0x000fce00097fe4ff */
[----:B------:R-:W-:Y:S05]  /*5310*/  @!P0 BRA `(.L_x_32) ;  /* 0x0000006800dc8947 */ /* 0x000fea0003800000 */
[----:B------:R-:W-:Y:S01]  /*5320*/  ULDC.64 UR8, c[0x0][0x5b8] ;  /* 0x00016e0000087ab9 */ /* 0x000fe20000000a00 */
[----:B------:R-:W-:Y:S01]  /*5330*/  ISETP.GE.AND P0, PT, R38, 0x1, PT ;  /* 0x000000012600780c */ /* 0x000fe20003f06270 */
[----:B------:R-:W-:Y:S02]  /*5340*/  UIMAD UR6, UR7, UR8, URZ ;  /* 0x00000008070672a4 */ /* 0x000fe4000f8e023f */
[----:B------:R-:W-:Y:S01]  /*5350*/  IMAD.U32 R31, RZ, RZ, UR8 ;  /* 0x00000008ff1f7e24 */ /* 0x000fe2000f8e00ff */
[----:B------:R-:W-:Y:S01]  /*5360*/  BSSY B1, `(.L_x_33) ;  /* 0x0000010000017945 */ /* 0x000fe20003800000 */
[----:B------:R-:W-:Y:S01]  /*5370*/  ISETP.LT.OR P4, PT, R35, 0x1, !P0 ;  /* 0x000000012300780c */ /* 0x000fe20004781670 */
[----:B------:R-:W-:Y:S02]  /*5380*/  UIMAD UR6, UR22, UR9, UR6 ;  /* 0x00000009160672a4 */ /* 0x000fe4000f8e0206 */
[----:B------:R-:W-:Y:S01]  /*5390*/  IMAD.WIDE.U32 R28, R31, UR22, R28 ;  /* 0x000000161f1c7c25 */ /* 0x000fe2000f8e001c */
[----:B------:R-:W-:-:S03]  /*53a0*/  ULDC.64 UR8, c[0x0][0x5a8] ;  /* 0x00016a0000087ab9 */ /* 0x000fc60000000a00 */
[----:B------:R-:W-:Y:S02]  /*53b0*/  IMAD.MOV.U32 R30, RZ, RZ, R28 ;  /* 0x000000ffff1e7224 */ /* 0x000fe400078e001c */
[----:B------:R-:W-:Y:S01]  /*53c0*/  VIADD R31, R29, UR6 ;  /* 0x000000061d1f7c36 */ /* 0x000fe20008000000 */
[----:B------:R-:W-:Y:S02]  /*53d0*/  ULDC.64 UR6, c[0x0][0x5b0] ;  /* 0x00016c0000067ab9 */ /* 0x000fe40000000a00 */
[----:B------:R-:W-:Y:S02]  /*53e0*/  IMAD R36, R33, UR6, RZ ;  /* 0x0000000621247c24 */ /* 0x000fe4000f8e02ff */
[----:B------:R-:W-:-:S04]  /*53f0*/  IMAD.WIDE.U32 R28, R39, UR6, R30 ;  /* 0x00000006271c7c25 */ /* 0x000fc8000f8e001e */
[--C-:B------:R-:W-:Y:S01]  /*5400*/  IMAD R37, R39, UR7, R36.reuse ;  /* 0x0000000727257c24 */ /* 0x100fe2000f8e0224 */
[----:B------:R-:W-:Y:S02]  /*5410*/  IADD3 R28, P1, R28, UR8, RZ ;  /* 0x000000081c1c7c10 */ /* 0x000fe4000ff3e0ff */
[----:B------:R-:W-:Y:S02]  /*5420*/  PRMT R36, RZ, 0x7610, R36 ;  /* 0x00007610ff247816 */ /* 0x000fe40000000024 */
[----:B------:R-:W-:Y:S01]  /*5430*/  IADD3.X R29, R29, UR9, R37, P1, !PT ;  /* 0x000000091d1d7c10 */ /* 0x000fe20008ffe425 */
[----:B------:R-:W-:Y:S08]  /*5440*/  @P4 BRA `(.L_x_34) ;  /* 0x0000000000044947 */ /* 0x000ff00003800000 */
[----:B------:R0:W5:Y:S02]  /*5450*/  LDG.E.U8 R36, desc[UR16][R28.64] ;  /* 0x000000101c247981 */ /* 0x000164000c1e1100 */
.L_x_34:
[----:B------:R-:W-:Y:S05]  /*5460*/  BSYNC B1 ;  /* 0x0000000000017941 */ /* 0x000fea0003800000 */
.L_x_33:
[----:B-----5:R-:W-:Y:S01]  /*5470*/  LOP3.LUT R36, R36, 0xff, RZ, 0xc0, !PT ;  /* 0x000000ff24247812 */ /* 0x020fe200078ec0ff */
[----:B------:R-:W-:Y:S01]  /*5480*/  BSSY B1, `(.L_x_35) ;  /* 0x000000b000017945 */ /* 0x000fe20003800000 */
[----:B------:R-:W-:Y:S02]  /*5490*/  ISETP.LT.OR P2, PT, R35, 0x2, !P0 ;  /* 0x000000022300780c */ /* 0x000fe40004741670 */
[----:B------:R-:W-:-:S05]  /*54a0*/  F2FP.F16.E4M3.UNPACK_B R36, R36 ;  /* 0x00000024ff24723e */ /* 0x000fca00020006ff */
[----:B------:R-:W-:-:S05]  /*54b0*/  HADD2.F32 R36, -RZ, R36.H0_H0 ;  /* 0x20000024ff247230 */ /* 0x000fca0000004100 */
[----:B------:R-:W-:Y:S01]  /*54c0*/  FMUL R37, R36, UR21 ;  /* 0x0000001524257c20 */ /* 0x000fe20008400000 */
[----:B------:R-:W-:-:S03]  /*54d0*/  PRMT R36, RZ, 0x7610, R36 ;  /* 0x00007610ff247816 */ /* 0x000fc60000000024 */
[----:B------:R-:W-:-:S05]  /*54e0*/  FFMA R37, R226, UR20, R37 ;  /* 0x00000014e2257c23 */ /* 0x000fca0008000025 */
[----:B------:R-:W-:-:S05]  /*54f0*/  F2FP.SATFINITE.E4M3.F32.PACK_AB_MERGE_C R37, RZ, R37, RZ ;  /* 0x00000025ff25723e */ /* 0x000fca00048070ff */
[----:B------:R1:W-:Y:S01]  /*5500*/  @!P4 STG.E.U8 desc[UR16][R24.64], R37 ;  /* 0x000000251800c986 */ /* 0x0003e2000c101110 */
[----:B------:R-:W-:Y:S05]  /*5510*/  @P2 BRA `(.L_x_36) ;  /* 0x0000000000042947 */ /* 0x000fea0003800000 */
[----:B------:R2:W5:Y:S02]  /*5520*/  LDG.E.U8 R36, desc[UR16][R28.64+0x1] ;  /* 0x000001101c247981 */ /* 0x000564000c1e1100 */
.L_x_36:
[----:B------:R-:W-:Y:S05]  /*5530*/  BSYNC B1 ;  /* 0x0000000000017941 */ /* 0x000fea0003800000 */
.L_x_35:
[----:B-----5:R-:W-:Y:S01]  /*5540*/  LOP3.LUT R36, R36, 0xff, RZ, 0xc0, !PT ;  /* 0x000000ff24247812 */ /* 0x020fe200078ec0ff */
[----:B------:R-:W-:Y:S01]  /*5550*/  BSSY B1, `(.L_x_37) ;  /* 0x0000013000017945 */ /* 0x000fe20003800000 */
[----:B-1----:R-:W-:Y:S02]  /*5560*/  IADD3 R37, P1, R39, 0x8, RZ ;  /* 0x0000000827257810 */ /* 0x002fe40007f3e0ff */
[----:B------:R-:W-:-:S03]  /*5570*/  F2FP.F16.E4M3.UNPACK_B R36, R36 ;  /* 0x00000024ff24723e */ /* 0x000fc600020006ff */
[----:B------:R-:W-:Y:S01]  /*5580*/  IMAD.X R32, RZ, RZ, R33, P1 ;  /* 0x000000ffff207224 */ /* 0x000fe200008e0621 */
[----:B------:R-:W-:Y:S01]  /*5590*/  ISETP.GE.AND P1, PT, R38, 0x9, PT ;  /* 0x000000092600780c */ /* 0x000fe20003f26270 */
[----:B------:R-:W-:Y:S02]  /*55a0*/  HADD2.F32 R36, -RZ, R36.H0_H0 ;  /* 0x20000024ff247230 */ /* 0x000fe40000004100 */
[----:B------:R-:W-:Y:S01]  /*55b0*/  IMAD R32, R32, UR6, RZ ;  /* 0x0000000620207c24 */ /* 0x000fe2000f8e02ff */
[----:B------:R-:W-:Y:S01]  /*55c0*/  ISETP.LT.OR P5, PT, R35, 0x1, !P1 ;  /* 0x000000012300780c */ /* 0x000fe20004fa1670 */
[----:B------:R-:W-:-:S04]  /*55d0*/  IMAD.WIDE.U32 R30, R37, UR6, R30 ;  /* 0x00000006251e7c25 */ /* 0x000fc8000f8e001e */
[----:B------:R-:W-:Y:S01]  /*55e0*/  FMUL R36, R36, UR21 ;  /* 0x0000001524247c20 */ /* 0x000fe20008400000 */
[----:B------:R-:W-:-:S03]  /*55f0*/  IMAD R37, R37, UR7, R32 ;  /* 0x0000000725257c24 */ /* 0x000fc6000f8e0220 */
[----:B------:R-:W-:Y:S01]  /*5600*/  FFMA R36, R225, UR20, R36 ;  /* 0x00000014e1247c23 */ /* 0x000fe20008000024 */
[----:B------:R-:W-:Y:S02]  /*5610*/  IADD3 R30, P4, R30, UR8, RZ ;  /* 0x000000081e1e7c10 */ /* 0x000fe4000ff9e0ff */
[----:B------:R-:W-:Y:S02]  /*5620*/  PRMT R32, RZ, 0x7610, R32 ;  /* 0x00007610ff207816 */ /* 0x000fe40000000020 */
[----:B------:R-:W-:Y:S02]  /*5630*/  F2FP.SATFINITE.E4M3.F32.PACK_AB_MERGE_C R33, RZ, R36, RZ ;  /* 0x00000024ff21723e */ /* 0x000fe400048070ff */
[----:B------:R-:W-:-:S03]  /*5640*/  IADD3.X R31, R31, UR9, R37, P4, !PT ;  /* 0x000000091f1f7c10 */ /* 0x000fc6000a7fe425 */
[----:B------:R1:W-:Y:S01]  /*5650*/  @!P2 STG.E.U8 desc[UR16][R24.64+0x1], R33 ;  /* 0x000001211800a986 */ /* 0x0003e2000c101110 */
[----:B------:R-:W-:Y:S05]  /*5660*/  @P5 BRA `(.L_x_38) ;  /* 0x0000000000045947 */ /* 0x000fea0003800000 */
[----:B------:R3:W5:Y:S02]  /*5670*/  LDG.E.U8 R32, desc[UR16][R30.64] ;  /* 0x000000101e207981 */ /* 0x000764000c1e1100 */
.L_x_38:
[----:B------:R-:W-:Y:S05]  /*5680*/  BSYNC B1 ;  /* 0x0000000000017941 */ /* 0x000fea0003800000 */
.L_x_37:
[----:B-----5:R-:W-:Y:S01]  /*5690*/  LOP3.LUT R32, R32, 0xff, RZ, 0xc0, !PT ;  /* 0x000000ff20207812 */ /* 0x020fe200078ec0ff */
[----:B------:R-:W-:Y:S01]  /*56a0*/  BSSY B1, `(.L_x_39) ;  /* 0x000000b000017945 */ /* 0x000fe20003800000 */
[----:B------:R-:W-:Y:S02]  /*56b0*/  ISETP.LT.OR P2, PT, R35, 0x2, !P1 ;  /* 0x000000022300780c */ /* 0x000fe40004f41670 */
[----:B------:R-:W-:-:S05]  /*56c0*/  F2FP.F16.E4M3.UNPACK_B R32, R32 ;  /* 0x00000020ff20723e */ /* 0x000fca00020006ff */
[----:B------:R-:W-:-:S05]  /*56d0*/  HADD2.F32 R32, -RZ, R32.H0_H0 ;  /* 0x20000020ff207230 */ /* 0x000fca0000004100 */
[----:B-1----:R-:W-:Y:S01]  /*56e0*/  FMUL R33, R32, UR21 ;  /* 0x0000001520217c20 */ /* 0x002fe20008400000 */
[----:B------:R-:W-:-:S03]  /*56f0*/  PRMT R32, RZ, 0x7610, R32 ;  /* 0x00007610ff207816 */ /* 0x000fc60000000020 */
[----:B------:R-:W-:-:S05]  /*5700*/  FFMA R33, R224, UR20, R33 ;  /* 0x00000014e0217c23 */ /* 0x000fca0008000021 */
[----:B------:R-:W-:-:S05]  /*5710*/  F2FP.SATFINITE.E4M3.F32.PACK_AB_MERGE_C R33, RZ, R33, RZ ;  /* 0x00000021ff21723e */ /* 0x000fca00048070ff */
[----:B------:R1:W-:Y:S01]  /*5720*/  @!P5 STG.E.U8 desc[UR16][R26.64], R33 ;  /* 0x000000211a00d986 */ /* 0x0003e2000c101110 */
[----:B------:R-:W-:Y:S05]  /*5730*/  @P2 BRA `(.L_x_40) ;  /* 0x0000000000042947 */ /* 0x000fea0003800000 */
[----:B------:R4:W5:Y:S02]  /*5740*/  LDG.E.U8 R32, desc[UR16][R30.64+0x1] ;  /* 0x000001101e207981 */ /* 0x000964000c1e1100 */
.L_x_40:
[----:B------:R-:W-:Y:S05]  /*5750*/  BSYNC B1 ;  /* 0x0000000000017941 */ /* 0x000fea0003800000 */
.L_x_39:
[----:B-----5:R-:W-:Y:S01]  /*5760*/  LOP3.LUT R32, R32, 0xff, RZ, 0xc0, !PT ;  /* 0x000000ff20207812 */ /* 0x020fe200078ec0ff */
[----:B------:R-:W-:Y:S01]  /*5770*/  BSSY B1, `(.L_x_41) ;  /* 0x000000b000017945 */ /* 0x000fe20003800000 */
[----:B------:R-:W-:Y:S02]  /*5780*/  ISETP.LT.OR P4, PT, R35, 0x9, !P0 ;  /* 0x000000092300780c */ /* 0x000fe40004781670 */
[----:B------:R-:W-:-:S05]  /*5790*/  F2FP.F16.E4M3.UNPACK_B R32, R32 ;  /* 0x00000020ff20723e */ /* 0x000fca00020006ff */
[----:B------:R-:W-:-:S05]  /*57a0*/  HADD2.F32 R32, -RZ, R32.H0_H0 ;  /* 0x20000020ff207230 */ /* 0x000fca0000004100 */
[----:B------:R-:W-:-:S04]  /*57b0*/  FMUL R32, R32, UR21 ;  /* 0x0000001520207c20 */ /* 0x000fc80008400000 */
[----:B------:R-:W-:-:S05]  /*57c0*/  FFMA R32, R223, UR20, R32 ;  /* 0x00000014df207c23 */ /* 0x000fca0008000020 */
[----:B-1----:R-:W-:Y:S02]  /*57d0*/  F2FP.SATFINITE.E4M3.F32.PACK_AB_MERGE_C R33, RZ, R32, RZ ;  /* 0x00000020ff21723e */ /* 0x002fe400048070ff */
[----:B------:R-:W-:-:S03]  /*57e0*/  PRMT R32, RZ, 0x7610, R32 ;  /* 0x00007610ff207816 */ /* 0x000fc60000000020 */
[----:B------:R1:W-:Y:S01]  /*57f0*/  @!P2 STG.E.U8 desc[UR16][R26.64+0x1], R33 ;  /* 0x000001211a00a986 */ /* 0x0003e2000c101110 */
[----:B------:R-:W-:Y:S05]  /*5800*/  @P4 BRA `(.L_x_42) ;  /* 0x0000000000044947 */ /* 0x000fea0003800000 */
[----:B------:R0:W5:Y:S02]  /*5810*/  LDG.E.U8 R32, desc[UR16][R28.64+0x8] ;  /* 0x000008101c207981 */ /* 0x000164000c1e1100 */
.L_x_42:
[----:B------:R-:W-:Y:S05]  /*5820*/  BSYNC B1 ;  /* 0x0000000000017941 */ /* 0x000fea0003800000 */
.L_x_41:
        /* <DEDUP_REMOVED lines=12> */
.L_x_44:
[----:B------:R-:W-:Y:S05]  /*58f0*/  BSYNC B1 ;  /* 0x0000000000017941 */ /* 0x000fea0003800000 */
.L_x_43:
        /* <DEDUP_REMOVED lines=12> */
.L_x_46:
[----:B------:R-:W-:Y:S05]  /*59c0*/  BSYNC B1 ;  /* 0x0000000000017941 */ /* 0x000fea0003800000 */
.L_x_45:
        /* <DEDUP_REMOVED lines=12> */
.L_x_48:
[----:B------:R-:W-:Y:S05]  /*5a90*/  BSYNC B1 ;  /* 0x0000000000017941 */ /* 0x000fea0003800000 */
.L_x_47:
        /* <DEDUP_REMOVED lines=12> */
.L_x_50:
[----:B------:R-:W-:Y:S05]  /*5b60*/  BSYNC B1 ;  /* 0x0000000000017941 */ /* 0x000fea0003800000 */
.L_x_49:
        /* <DEDUP_REMOVED lines=12> */
.L_x_52:
[----:B------:R-:W-:Y:S05]  /*5c30*/  BSYNC B1 ;  /* 0x0000000000017941 */ /* 0x000fea0003800000 */
.L_x_51:
        /* <DEDUP_REMOVED lines=12> */
.L_x_54:
[----:B------:R-:W-:Y:S05]  /*5d00*/  BSYNC B1 ;  /* 0x0000000000017941 */ /* 0x000fea0003800000 */
.L_x_53:
        /* <DEDUP_REMOVED lines=12> */
.L_x_56:
[----:B------:R-:W-:Y:S05]  /*5dd0*/  BSYNC B1 ;  /* 0x0000000000017941 */ /* 0x000fea0003800000 */
.L_x_55:
        /* <DEDUP_REMOVED lines=12> */
.L_x_58:
[----:B------:R-:W-:Y:S05]  /*5ea0*/  BSYNC B1 ;  /* 0x0000000000017941 */ /* 0x000fea0003800000 */
.L_x_57:
        /* <DEDUP_REMOVED lines=12> */
.L_x_60:
[----:B------:R-:W-:Y:S05]  /*5f70*/  BSYNC B1 ;  /* 0x0000000000017941 */ /* 0x000fea0003800000 */
.L_x_59:
        /* <DEDUP_REMOVED lines=12> */
.L_x_62:
[----:B------:R-:W-:Y:S05]  /*6040*/  BSYNC B1 ;  /* 0x0000000000017941 */ /* 0x000fea0003800000 */
.L_x_61:
        /* <DEDUP_REMOVED lines=12> */
.L_x_64:
[----:B------:R-:W-:Y:S05]  /*6110*/  BSYNC B1 ;  /* 0x0000000000017941 */ /* 0x000fea0003800000 */
.L_x_63:
        /* <DEDUP_REMOVED lines=12> */
.L_x_66:
[----:B------:R-:W-:Y:S05]  /*61e0*/  BSYNC B1 ;  /* 0x0000000000017941 */ /* 0x000fea0003800000 */
.L_x_65:
        /* <DEDUP_REMOVED lines=12> */
.L_x_68:
[----:B------:R-:W-:Y:S05]  /*62b0*/  BSYNC B1 ;  /* 0x0000000000017941 */ /* 0x000fea0003800000 */
.L_x_67:
        /* <DEDUP_REMOVED lines=12> */
.L_x_70:
[----:B------:R-:W-:Y:S05]  /*6380*/  BSYNC B1 ;  /* 0x0000000000017941 */ /* 0x000fea0003800000 */
.L_x_69:
        /* <DEDUP_REMOVED lines=12> */
.L_x_72:
[----:B------:R-:W-:Y:S05]  /*6450*/  BSYNC B1 ;  /* 0x0000000000017941 */ /* 0x000fea0003800000 */
.L_x_71:
        /* <DEDUP_REMOVED lines=12> */
.L_x_74:
[----:B------:R-:W-:Y:S05]  /*6520*/  BSYNC B1 ;  /* 0x0000000000017941 */ /* 0x000fea0003800000 */
.L_x_73:
        /* <DEDUP_REMOVED lines=12> */
.L_x_76:
[----:B------:R-:W-:Y:S05]  /*65f0*/  BSYNC B1 ;  /* 0x0000000000017941 */ /* 0x000fea0003800000 */
.L_x_75:
        /* <DEDUP_REMOVED lines=12> */
.L_x_78:
[----:B------:R-:W-:Y:S05]  /*66c0*/  BSYNC B1 ;  /* 0x0000000000017941 */ /* 0x000fea0003800000 */
.L_x_77:
        /* <DEDUP_REMOVED lines=12> */
.L_x_80:
[----:B------:R-:W-:Y:S05]  /*6790*/  BSYNC B1 ;  /* 0x0000000000017941 */ /* 0x000fea0003800000 */
.L_x_79:
        /* <DEDUP_REMOVED lines=12> */
.L_x_82:
[----:B------:R-:W-:Y:S05]  /*6860*/  BSYNC B1 ;  /* 0x0000000000017941 */ /* 0x000fea0003800000 */
.L_x_81:
        /* <DEDUP_REMOVED lines=12> */
.L_x_84:
[----:B------:R-:W-:Y:S05]  /*6930*/  BSYNC B1 ;  /* 0x0000000000017941 */ /* 0x000fea0003800000 */
.L_x_83:
        /* <DEDUP_REMOVED lines=12> */
.L_x_86:
[----:B------:R-:W-:Y:S05]  /*6a00*/  BSYNC B1 ;  /* 0x0000000000017941 */ /* 0x000fea0003800000 */
.L_x_85:
        /* <DEDUP_REMOVED lines=12> */
.L_x_88:
[----:B------:R-:W-:Y:S05]  /*6ad0*/  BSYNC B1 ;  /* 0x0000000000017941 */ /* 0x000fea0003800000 */
.L_x_87:
        /* <DEDUP_REMOVED lines=12> */
.L_x_90:
[----:B------:R-:W-:Y:S05]  /*6ba0*/  BSYNC B1 ;  /* 0x0000000000017941 */ /* 0x000fea0003800000 */
.L_x_89:
        /* <DEDUP_REMOVED lines=12> */
.L_x_92:
[----:B------:R-:W-:Y:S05]  /*6c70*/  BSYNC B1 ;  /* 0x0000000000017941 */ /* 0x000fea0003800000 */
.L_x_91:
        /* <DEDUP_REMOVED lines=12> */
.L_x_94:
[----:B------:R-:W-:Y:S05]  /*6d40*/  BSYNC B1 ;  /* 0x0000000000017941 */ /* 0x000fea0003800000 */
.L_x_93:
        /* <DEDUP_REMOVED lines=12> */
.L_x_96:
[----:B------:R-:W-:Y:S05]  /*6e10*/  BSYNC B1 ;  /* 0x0000000000017941 */ /* 0x000fea0003800000 */
.L_x_95:
        /* <DEDUP_REMOVED lines=12> */
.L_x_98:
[----:B------:R-:W-:Y:S05]  /*6ee0*/  BSYNC B1 ;  /* 0x0000000000017941 */ /* 0x000fea0003800000 */
.L_x_97:
        /* <DEDUP_REMOVED lines=12> */
.L_x_100:
[----:B------:R-:W-:Y:S05]  /*6fb0*/  BSYNC B1 ;  /* 0x0000000000017941 */ /* 0x000fea0003800000 */
.L_x_99:
        /* <DEDUP_REMOVED lines=12> */
.L_x_102:
[----:B------:R-:W-:Y:S05]  /*7080*/  BSYNC B1 ;  /* 0x0000000000017941 */ /* 0x000fea0003800000 */
.L_x_101:
        /* <DEDUP_REMOVED lines=12> */
.L_x_104:
[----:B------:R-:W-:Y:S05]  /*7150*/  BSYNC B1 ;  /* 0x0000000000017941 */ /* 0x000fea0003800000 */
.L_x_103:
        /* <DEDUP_REMOVED lines=12> */
.L_x_106:
[----:B------:R-:W-:Y:S05]  /*7220*/  BSYNC B1 ;  /* 0x0000000000017941 */ /* 0x000fea0003800000 */
.L_x_105:
        /* <DEDUP_REMOVED lines=12> */
.L_x_108:
[----:B------:R-:W-:Y:S05]  /*72f0*/  BSYNC B1 ;  /* 0x0000000000017941 */ /* 0x000fea0003800000 */
.L_x_107:
        /* <DEDUP_REMOVED lines=12> */
.L_x_110:
[----:B------:R-:W-:Y:S05]  /*73c0*/  BSYNC B1 ;  /* 0x0000000000017941 */ /* 0x000fea0003800000 */
.L_x_109:
        /* <DEDUP_REMOVED lines=12> */
.L_x_112:
[----:B------:R-:W-:Y:S05]  /*7490*/  BSYNC B1 ;  /* 0x0000000000017941 */ /* 0x000fea0003800000 */
.L_x_111:
        /* <DEDUP_REMOVED lines=12> */
.L_x_114:
[----:B------:R-:W-:Y:S05]  /*7560*/  BSYNC B1 ;  /* 0x0000000000017941 */ /* 0x000fea0003800000 */
.L_x_113:
        /* <DEDUP_REMOVED lines=12> */
.L_x_116:
[----:B------:R-:W-:Y:S05]  /*7630*/  BSYNC B1 ;  /* 0x0000000000017941 */ /* 0x000fea0003800000 */
.L_x_115:
        /* <DEDUP_REMOVED lines=12> */
.L_x_118:
[----:B------:R-:W-:Y:S05]  /*7700*/  BSYNC B1 ;  /* 0x0000000000017941 */ /* 0x000fea0003800000 */
.L_x_117:
        /* <DEDUP_REMOVED lines=12> */
.L_x_120:
[----:B------:R-:W-:Y:S05]  /*77d0*/  BSYNC B1 ;  /* 0x0000000000017941 */ /* 0x000fea0003800000 */
.L_x_119:
        /* <DEDUP_REMOVED lines=12> */
.L_x_122:
[----:B------:R-:W-:Y:S05]  /*78a0*/  BSYNC B1 ;  /* 0x0000000000017941 */ /* 0x000fea0003800000 */
.L_x_121:
        /* <DEDUP_REMOVED lines=12> */
.L_x_124:
[----:B------:R-:W-:Y:S05]  /*7970*/  BSYNC B1 ;  /* 0x0000000000017941 */ /* 0x000fea0003800000 */
.L_x_123:
        /* <DEDUP_REMOVED lines=12> */
.L_x_126:
[----:B------:R-:W-:Y:S05]  /*7a40*/  BSYNC B1 ;  /* 0x0000000000017941 */ /* 0x000fea0003800000 */
.L_x_125:
        /* <DEDUP_REMOVED lines=12> */
.L_x_128:
[----:B------:R-:W-:Y:S05]  /*7b10*/  BSYNC B1 ;  /* 0x0000000000017941 */ /* 0x000fea0003800000 */
.L_x_127:
        /* <DEDUP_REMOVED lines=12> */
.L_x_130:
[----:B------:R-:W-:Y:S05]  /*7be0*/  BSYNC B1 ;  /* 0x0000000000017941 */ /* 0x000fea0003800000 */
.L_x_129:
        /* <DEDUP_REMOVED lines=12> */
.L_x_132:
[----:B------:R-:W-:Y:S05]  /*7cb0*/  BSYNC B1 ;  /* 0x0000000000017941 */ /* 0x000fea0003800000 */
.L_x_131:
        /* <DEDUP_REMOVED lines=12> */
.L_x_134:
[----:B------:R-:W-:Y:S05]  /*7d80*/  BSYNC B1 ;  /* 0x0000000000017941 */ /* 0x000fea0003800000 */
.L_x_133:
        /* <DEDUP_REMOVED lines=12> */
.L_x_136:
[----:B------:R-:W-:Y:S05]  /*7e50*/  BSYNC B1 ;  /* 0x0000000000017941 */ /* 0x000fea0003800000 */
.L_x_135:
        /* <DEDUP_REMOVED lines=12> */
.L_x_138:
[----:B------:R-:W-:Y:S05]  /*7f20*/  BSYNC B1 ;  /* 0x0000000000017941 */ /* 0x000fea0003800000 */
.L_x_137:
        /* <DEDUP_REMOVED lines=12> */
.L_x_140:
[----:B------:R-:W-:Y:S05]  /*7ff0*/  BSYNC B1 ;  /* 0x0000000000017941 */ /* 0x000fea0003800000 */
.L_x_139:
        /* <DEDUP_REMOVED lines=12> */
.L_x_142:
[----:B------:R-:W-:Y:S05]  /*80c0*/  BSYNC B1 ;  /* 0x0000000000017941 */ /* 0x000fea0003800000 */
.L_x_141:
        /* <DEDUP_REMOVED lines=12> */
.L_x_144:
[----:B------:R-:W-:Y:S05]  /*8190*/  BSYNC B1 ;  /* 0x0000000000017941 */ /* 0x000fea0003800000 */
.L_x_143:
        /* <DEDUP_REMOVED lines=12> */
.L_x_146:
[----:B------:R-:W-:Y:S05]  /*8260*/  BSYNC B1 ;  /* 0x0000000000017941 */ /* 0x000fea0003800000 */
.L_x_145:
        /* <DEDUP_REMOVED lines=12> */
.L_x_148:
[----:B------:R-:W-:Y:S05]  /*8330*/  BSYNC B1 ;  /* 0x0000000000017941 */ /* 0x000fea0003800000 */
.L_x_147:
        /* <DEDUP_REMOVED lines=12> */
.L_x_150:
[----:B------:R-:W-:Y:S05]  /*8400*/  BSYNC B1 ;  /* 0x0000000000017941 */ /* 0x000fea0003800000 */
.L_x_149:
        /* <DEDUP_REMOVED lines=12> */
.L_x_152:
[----:B------:R-:W-:Y:S05]  /*84d0*/  BSYNC B1 ;  /* 0x0000000000017941 */ /* 0x000fea0003800000 */
.L_x_151:
        /* <DEDUP_REMOVED lines=12> */
.L_x_154:
[----:B------:R-:W-:Y:S05]  /*85a0*/  BSYNC B1 ;  /* 0x0000000000017941 */ /* 0x000fea0003800000 */
.L_x_153:
        /* <DEDUP_REMOVED lines=12> */
.L_x_156:
[----:B------:R-:W-:Y:S05]  /*8670*/  BSYNC B1 ;  /* 0x0000000000017941 */ /* 0x000fea0003800000 */
.L_x_155:
        /* <DEDUP_REMOVED lines=12> */
.L_x_158:
[----:B------:R-:W-:Y:S05]  /*8740*/  BSYNC B1 ;  /* 0x0000000000017941 */ /* 0x000fea0003800000 */
.L_x_157:
        /* <DEDUP_REMOVED lines=12> */
.L_x_160:
[----:B------:R-:W-:Y:S05]  /*8810*/  BSYNC B1 ;  /* 0x0000000000017941 */ /* 0x000fea0003800000 */
.L_x_159:
        /* <DEDUP_REMOVED lines=12> */
.L_x_162:
[----:B------:R-:W-:Y:S05]  /*88e0*/  BSYNC B1 ;  /* 0x0000000000017941 */ /* 0x000fea0003800000 */
.L_x_161:
        /* <DEDUP_REMOVED lines=12> */
.L_x_164:
[----:B------:R-:W-:Y:S05]  /*89b0*/  BSYNC B1 ;  /* 0x0000000000017941 */ /* 0x000fea0003800000 */
.L_x_163:
        /* <DEDUP_REMOVED lines=12> */
.L_x_166:
[----:B------:R-:W-:Y:S05]  /*8a80*/  BSYNC B1 ;  /* 0x0000000000017941 */ /* 0x000fea0003800000 */
.L_x_165:
        /* <DEDUP_REMOVED lines=12> */
.L_x_168:
[----:B------:R-:W-:Y:S05]  /*8b50*/  BSYNC B1 ;  /* 0x0000000000017941 */ /* 0x000fea0003800000 */
.L_x_167:
        /* <DEDUP_REMOVED lines=12> */
.L_x_170:
[----:B------:R-:W-:Y:S05]  /*8c20*/  BSYNC B1 ;  /* 0x0000000000017941 */ /* 0x000fea0003800000 */
.L_x_169:
        /* <DEDUP_REMOVED lines=12> */
.L_x_172:
[----:B------:R-:W-:Y:S05]  /*8cf0*/  BSYNC B1 ;  /* 0x0000000000017941 */ /* 0x000fea0003800000 */
.L_x_171:
        /* <DEDUP_REMOVED lines=12> */
.L_x_174:
[----:B------:R-:W-:Y:S05]  /*8dc0*/  BSYNC B1 ;  /* 0x0000000000017941 */ /* 0x000fea0003800000 */
.L_x_173:
        /* <DEDUP_REMOVED lines=12> */
.L_x_176:
[----:B------:R-:W-:Y:S05]  /*8e90*/  BSYNC B1 ;  /* 0x0000000000017941 */ /* 0x000fea0003800000 */
.L_x_175:
        /* <DEDUP_REMOVED lines=12> */
.L_x_178:
[----:B------:R-:W-:Y:S05]  /*8f60*/  BSYNC B1 ;  /* 0x0000000000017941 */ /* 0x000fea0003800000 */
.L_x_177:
        /* <DEDUP_REMOVED lines=12> */
.L_x_180:
[----:B------:R-:W-:Y:S05]  /*9030*/  BSYNC B1 ;  /* 0x0000000000017941 */ /* 0x000fea0003800000 */
.L_x_179:
        /* <DEDUP_REMOVED lines=12> */
.L_x_182:
[----:B------:R-:W-:Y:S05]  /*9100*/  BSYNC B1 ;  /* 0x0000000000017941 */ /* 0x000fea0003800000 */
.L_x_181:
        /* <DEDUP_REMOVED lines=12> */
.L_x_184:
[----:B------:R-:W-:Y:S05]  /*91d0*/  BSYNC B1 ;  /* 0x0000000000017941 */ /* 0x000fea0003800000 */
.L_x_183:
[----:B-----5:R-:W-:Y:S01]  /*91e0*/  LOP3.LUT R32, R32, 0xff, RZ, 0xc0, !PT ;  /* 0x000000ff20207812 */ /* 0x020fe200078ec0ff */
[----:B------:R-:W-:Y:S01]  /*91f0*/  BSSY B1, `(.L_x_185) ;  /* 0x000000b000017945 */ /* 0x000fe20003800000 */
[----:B------:R-:W-:Y:S02]  /*9200*/  ISETP.LT.OR P4, PT, R35, 0x99, !P0 ;  /* 0x000000992300780c */ /* 0x000fe40004781670 */
[----:B------:R-:W-:-:S05]  /*9210*/  F2FP.F16.E4M3.UNPACK_B R32, R32 ;  /* 0x00000020ff20723e */ /* 0x000fca00020006ff */
[----:B------:R-:W-:-:S05]  /*9220*/  HADD2.F32 R32, -RZ, R32.H0_H0 ;  /* 0x20000020ff207230 */ /* 0x000fca0000004100 */
[----:B------:R-:W-:-:S04]  /*9230*/  FMUL R32, R32, UR21 ;  /* 0x0000001520207c20 */ /* 0x000fc80008400000 */
[----:B------:R-:W-:Y:S01]  /*9240*/  FFMA R32, R23, UR20, R32 ;  /* 0x0000001417207c23 */ /* 0x000fe20008000020 */
[----:B------:R-:W-:-:S04]  /*9250*/  PRMT R23, RZ, 0x7610, R23 ;  /* 0x00007610ff177816 */ /* 0x000fc80000000017 */
[----:B-1----:R-:W-:-:S05]  /*9260*/  F2FP.SATFINITE.E4M3.F32.PACK_AB_MERGE_C R33, RZ, R32, RZ ;  /* 0x00000020ff21723e */ /* 0x002fca00048070ff */
[----:B------:R1:W-:Y:S01]  /*9270*/  @!P2 STG.E.U8 desc[UR16][R26.64+0x91], R33 ;  /* 0x000091211a00a986 */ /* 0x0003e2000c101110 */
[----:B------:R-:W-:Y:S05]  /*9280*/  @P4 BRA `(.L_x_186) ;  /* 0x0000000000044947 */ /* 0x000fea0003800000 */
[----:B------:R0:W5:Y:S02]  /*9290*/  LDG.E.U8 R23, desc[UR16][R28.64+0x98] ;  /* 0x000098101c177981 */ /* 0x000164000c1e1100 */
.L_x_186:
[----:B------:R-:W-:Y:S05]  /*92a0*/  BSYNC B1 ;  /* 0x0000000000017941 */ /* 0x000fea0003800000 */
.L_x_185:
        /* <DEDUP_REMOVED lines=8> */
[----:B------:R-:W-:-:S05]  /*9330*/  F2FP.SATFINITE.E4M3.F32.PACK_AB_MERGE_C R23, RZ, R23, RZ ;  /* 0x00000017ff17723e */ /* 0x000fca00048070ff */
[----:B------:R0:W-:Y:S01]  /*9340*/  @!P4 STG.E.U8 desc[UR16][R24.64+0x98], R23 ;  /* 0x000098171800c986 */ /* 0x0001e2000c101110 */
[----:B------:R-:W-:Y:S05]  /*9350*/  @P2 BRA `(.L_x_188) ;  /* 0x0000000000042947 */ /* 0x000fea0003800000 */
[----:B------:R0:W5:Y:S02]  /*9360*/  LDG.E.U8 R22, desc[UR16][R28.64+0x99] ;  /* 0x000099101c167981 */ /* 0x000164000c1e1100 */
.L_x_188:
[----:B------:R-:W-:Y:S05]  /*9370*/  BSYNC B1 ;  /* 0x0000000000017941 */ /* 0x000fea0003800000 */
.L_x_187:
        /* <DEDUP_REMOVED lines=8> */
[----:B0-----:R-:W-:-:S05]  /*9400*/  F2FP.SATFINITE.E4M3.F32.PACK_AB_MERGE_C R23, RZ, R22, RZ ;  /* 0x00000016ff17723e */ /* 0x001fca00048070ff */
[----:B------:R0:W-:Y:S01]  /*9410*/  @!P2 STG.E.U8 desc[UR16][R24.64+0x99], R23 ;  /* 0x000099171800a986 */ /* 0x0001e2000c101110 */
[----:B------:R-:W-:Y:S05]  /*9420*/  @P4 BRA `(.L_x_190) ;  /* 0x0000000000044947 */ /* 0x000fea0003800000 */
[----:B------:R0:W5:Y:S02]  /*9430*/  LDG.E.U8 R21, desc[UR16][R30.64+0x98] ;  /* 0x000098101e157981 */ /* 0x000164000c1e1100 */
.L_x_190:
[----:B------:R-:W-:Y:S05]  /*9440*/  BSYNC B1 ;  /* 0x0000000000017941 */ /* 0x000fea0003800000 */
.L_x_189:
        /* <DEDUP_REMOVED lines=12> */
.L_x_192:
[----:B------:R-:W-:Y:S05]  /*9510*/  BSYNC B1 ;  /* 0x0000000000017941 */ /* 0x000fea0003800000 */
.L_x_191:
        /* <DEDUP_REMOVED lines=12> */
.L_x_194:
[----:B------:R-:W-:Y:S05]  /*95e0*/  BSYNC B1 ;  /* 0x0000000000017941 */ /* 0x000fea0003800000 */
.L_x_193:
        /* <DEDUP_REMOVED lines=12> */
.L_x_196:
[----:B------:R-:W-:Y:S05]  /*96b0*/  BSYNC B1 ;  /* 0x0000000000017941 */ /* 0x000fea0003800000 */
.L_x_195:
        /* <DEDUP_REMOVED lines=12> */
.L_x_198:
[----:B------:R-:W-:Y:S05]  /*9780*/  BSYNC B1 ;  /* 0x0000000000017941 */ /* 0x000fea0003800000 */
.L_x_197:
        /* <DEDUP_REMOVED lines=12> */
.L_x_200:
[----:B------:R-:W-:Y:S05]  /*9850*/  BSYNC B1 ;  /* 0x0000000000017941 */ /* 0x000fea0003800000 */
.L_x_199:
        /* <DEDUP_REMOVED lines=12> */
.L_x_202:
[----:B------:R-:W-:Y:S05]  /*9920*/  BSYNC B1 ;  /* 0x0000000000017941 */ /* 0x000fea0003800000 */
.L_x_201:
        /* <DEDUP_REMOVED lines=12> */
.L_x_204:
[----:B------:R-:W-:Y:S05]  /*99f0*/  BSYNC B1 ;  /* 0x0000000000017941 */ /* 0x000fea0003800000 */
.L_x_203:
        /* <DEDUP_REMOVED lines=12> */
.L_x_206:
[----:B------:R-:W-:Y:S05]  /*9ac0*/  BSYNC B1 ;  /* 0x0000000000017941 */ /* 0x000fea0003800000 */
.L_x_205:
        /* <DEDUP_REMOVED lines=12> */
.L_x_208:
[----:B------:R-:W-:Y:S05]  /*9b90*/  BSYNC B1 ;  /* 0x0000000000017941 */ /* 0x000fea0003800000 */
.L_x_207:
        /* <DEDUP_REMOVED lines=12> */
.L_x_210:
[----:B------:R-:W-:Y:S05]  /*9c60*/  BSYNC B1 ;  /* 0x0000000000017941 */ /* 0x000fea0003800000 */
.L_x_209:
        /* <DEDUP_REMOVED lines=12> */
.L_x_212:
[----:B------:R-:W-:Y:S05]  /*9d30*/  BSYNC B1 ;  /* 0x0000000000017941 */ /* 0x000fea0003800000 */
.L_x_211:
        /* <DEDUP_REMOVED lines=12> */
.L_x_214:
[----:B------:R-:W-:Y:S05]  /*9e00*/  BSYNC B1 ;  /* 0x0000000000017941 */ /* 0x000fea0003800000 */
.L_x_213:
        /* <DEDUP_REMOVED lines=12> */
.L_x_216:
[----:B------:R-:W-:Y:S05]  /*9ed0*/  BSYNC B1 ;  /* 0x0000000000017941 */ /* 0x000fea0003800000 */
.L_x_215:
        /* <DEDUP_REMOVED lines=12> */
.L_x_218:
[----:B------:R-:W-:Y:S05]  /*9fa0*/  BSYNC B1 ;  /* 0x0000000000017941 */ /* 0x000fea0003800000 */
.L_x_217:
        /* <DEDUP_REMOVED lines=12> */
.L_x_220:
[----:B------:R-:W-:Y:S05]  /*a070*/  BSYNC B1 ;  /* 0x0000000000017941 */ /* 0x000fea0003800000 */
.L_x_219:
        /* <DEDUP_REMOVED lines=12> */
.L_x_222:
[----:B------:R-:W-:Y:S05]  /*a140*/  BSYNC B1 ;  /* 0x0000000000017941 */ /* 0x000fea0003800000 */
.L_x_221:
        /* <DEDUP_REMOVED lines=12> */
.L_x_224:
[----:B------:R-:W-:Y:S05]  /*a210*/  BSYNC B1 ;  /* 0x0000000000017941 */ /* 0x000fea0003800000 */
.L_x_223:
        /* <DEDUP_REMOVED lines=12> */
.L_x_226:
[----:B------:R-:W-:Y:S05]  /*a2e0*/  BSYNC B1 ;  /* 0x0000000000017941 */ /* 0x000fea0003800000 */
.L_x_225:
        /* <DEDUP_REMOVED lines=12> */
.L_x_228:
[----:B------:R-:W-:Y:S05]  /*a3b0*/  BSYNC B1 ;  /* 0x0000000000017941 */ /* 0x000fea0003800000 */
.L_x_227:
[----:B-----5:R-:W-:Y:S01]  /*a3c0*/  LOP3.LUT R2, R2, 0xff, RZ, 0xc0, !PT ;  /* 0x000000ff02027812 */ /* 0x020fe200078ec0ff */
[----:B------:R-:W-:Y:S01]  /*a3d0*/  BSSY B1, `(.L_x_229) ;  /* 0x000000b000017945 */ /* 0x000fe20003800000 */
[----:B------:R-:W-:Y:S02]  /*a3e0*/  ISETP.LT.OR P4, PT, R35, 0xc1, !P1 ;  /* 0x000000c12300780c */ /* 0x000fe40004f81670 */
[----:B------:R-:W-:-:S05]  /*a3f0*/  F2FP.F16.E4M3.UNPACK_B R2, R2 ;  /* 0x00000002ff02723e */ /* 0x000fca00020006ff */
[----:B------:R-:W-:-:S05]  /*a400*/  HADD2.F32 R2, -RZ, R2.H0_H0 ;  /* 0x20000002ff027230 */ /* 0x000fca0000004100 */
[----:B0-----:R-:W-:-:S04]  /*a410*/  FMUL R3, R2, UR21 ;  /* 0x0000001502037c20 */ /* 0x001fc80008400000 */
[----:B------:R-:W-:Y:S01]  /*a420*/  FFMA R3, R0, UR20, R3 ;  /* 0x0000001400037c23 */ /* 0x000fe20008000003 */
[----:B------:R-:W-:-:S04]  /*a430*/  PRMT R0, RZ, 0x7610, R0 ;  /* 0x00007610ff007816 */ /* 0x000fc80000000000 */
[----:B------:R-:W-:-:S05]  /*a440*/  F2FP.SATFINITE.E4M3.F32.PACK_AB_MERGE_C R3, RZ, R3, RZ ;  /* 0x00000003ff03723e */ /* 0x000fca00048070ff */
[----:B------:R0:W-:Y:S01]  /*a450*/  @!P2 STG.E.U8 desc[UR16][R24.64+0xc1], R3 ;  /* 0x0000c1031800a986 */ /* 0x0001e2000c101110 */
[----:B------:R-:W-:Y:S05]  /*a460*/  @P4 BRA `(.L_x_230) ;  /* 0x0000000000044947 */ /* 0x000fea0003800000 */
[----:B------:R0:W5:Y:S02]  /*a470*/  LDG.E.U8 R0, desc[UR16][R30.64+0xc0] ;  /* 0x0000c0101e007981 */ /* 0x000164000c1e1100 */
.L_x_230:
[----:B------:R-:W-:Y:S05]  /*a480*/  BSYNC B1 ;  /* 0x0000000000017941 */ /* 0x000fea0003800000 */
.L_x_229:
[----:B------:R-:W2:Y:S01]  /*a490*/  LDL.LU R2, [R1] ;  /* 0x0000000001027983 */ /* 0x000ea20000300800 */
[----:B-----5:R-:W-:Y:S01]  /*a4a0*/  LOP3.LUT R0, R0, 0xff, RZ, 0xc0, !PT ;  /* 0x000000ff00007812 */ /* 0x020fe200078ec0ff */
[----:B------:R-:W-:Y:S01]  /*a4b0*/  BSSY B1, `(.L_x_231) ;  /* 0x000000b000017945 */ /* 0x000fe20003800000 */
[----:B------:R-:W-:Y:S02]  /*a4c0*/  ISETP.LT.OR P2, PT, R35, 0xc2, !P1 ;  /* 0x000000c22300780c */ /* 0x000fe40004f41670 */
[----:B------:R-:W-:-:S05]  /*a4d0*/  F2FP.F16.E4M3.UNPACK_B R0, R0 ;  /* 0x00000000ff00723e */ /* 0x000fca00020006ff */
[----:B------:R-:W-:-:S05]  /*a4e0*/  HADD2.F32 R0, -RZ, R0.H0_H0 ;  /* 0x20000000ff007230 */ /* 0x000fca0000004100 */
[----:B------:R-:W-:-:S04]  /*a4f0*/  FMUL R0, R0, UR21 ;  /* 0x0000001500007c20 */ /* 0x000fc80008400000 */
[----:B--2---:R-:W-:-:S05]  /*a500*/  FFMA R0, R2, UR20, R0 ;  /* 0x0000001402007c23 */ /* 0x004fca0008000000 */
[----:B0-----:R-:W-:Y:S02]  /*a510*/  F2FP.SATFINITE.E4M3.F32.PACK_AB_MERGE_C R3, RZ, R0, RZ ;  /* 0x00000000ff03723e */ /* 0x001fe400048070ff */
[----:B------:R-:W-:-:S03]  /*a520*/  PRMT R0, RZ, 0x7610, R0 ;  /* 0x00007610ff007816 */ /* 0x000fc60000000000 */
[----:B------:R0:W-:Y:S01]  /*a530*/  @!P4 STG.E.U8 desc[UR16][R26.64+0xc0], R3 ;  /* 0x0000c0031a00c986 */ /* 0x0001e2000c101110 */
[----:B------:R-:W-:Y:S05]  /*a540*/  @P2 BRA `(.L_x_232) ;  /* 0x0000000000042947 */ /* 0x000fea0003800000 */
[----:B------:R2:W5:Y:S02]  /*a550*/  LDG.E.U8 R0, desc[UR16][R30.64+0xc1] ;  /* 0x0000c1101e007981 */ /* 0x000564000c1e1100 */
.L_x_232:
[----:B------:R-:W-:Y:S05]  /*a560*/  BSYNC B1 ;  /* 0x0000000000017941 */ /* 0x000fea0003800000 */
.L_x_231:
[----:B------:R-:W3:Y:S01]  /*a570*/  LDL.LU R2, [R1+0x4] ;  /* 0x0000040001027983 */ /* 0x000ee20000300800 */
[----:B-----5:R-:W-:Y:S01]  /*a580*/  LOP3.LUT R0, R0, 0xff, RZ, 0xc0, !PT ;  /* 0x000000ff00007812 */ /* 0x020fe200078ec0ff */
[----:B------:R-:W-:Y:S01]  /*a590*/  BSSY B1, `(.L_x_233) ;  /* 0x000000b000017945 */ /* 0x000fe20003800000 */
[----:B------:R-:W-:Y:S02]  /*a5a0*/  ISETP.LT.OR P4, PT, R35, 0xc9, !P0 ;  /* 0x000000c92300780c */ /* 0x000fe40004781670 */
[----:B------:R-:W-:-:S05]  /*a5b0*/  F2FP.F16.E4M3.UNPACK_B R0, R0 ;  /* 0x00000000ff00723e */ /* 0x000fca00020006ff */
[----:B------:R-:W-:-:S05]  /*a5c0*/  HADD2.F32 R0, -RZ, R0.H0_H0 ;  /* 0x20000000ff007230 */ /* 0x000fca0000004100 */
[----:B------:R-:W-:-:S04]  /*a5d0*/  FMUL R0, R0, UR21 ;  /* 0x0000001500007c20 */ /* 0x000fc80008400000 */
[----:B---3--:R-:W-:-:S05]  /*a5e0*/  FFMA R0, R2, UR20, R0 ;  /* 0x0000001402007c23 */ /* 0x008fca0008000000 */
[----:B0-----:R-:W-:Y:S02]  /*a5f0*/  F2FP.SATFINITE.E4M3.F32.PACK_AB_MERGE_C R3, RZ, R0, RZ ;  /* 0x00000000ff03723e */ /* 0x001fe400048070ff */
[----:B------:R-:W-:-:S03]  /*a600*/  PRMT R0, RZ, 0x7610, R0 ;  /* 0x00007610ff007816 */ /* 0x000fc60000000000 */
[----:B------:R0:W-:Y:S01]  /*a610*/  @!P2 STG.E.U8 desc[UR16][R26.64+0xc1], R3 ;  /* 0x0000c1031a00a986 */ /* 0x0001e2000c101110 */
[----:B------:R-:W-:Y:S05]  /*a620*/  @P4 BRA `(.L_x_234) ;  /* 0x0000000000044947 */ /* 0x000fea0003800000 */
[----:B------:R3:W5:Y:S02]  /*a630*/  LDG.E.U8 R0, desc[UR16][R28.64+0xc8] ;  /* 0x0000c8101c007981 */ /* 0x000764000c1e1100 */
.L_x_234:
[----:B------:R-:W-:Y:S05]  /*a640*/  BSYNC B1 ;  /* 0x0000000000017941 */ /* 0x000fea0003800000 */
.L_x_233:
[----:B------:R-:W2:Y:S01]  /*a650*/  LDL.LU R2, [R1+0x8] ;  /* 0x0000080001027983 */ /* 0x000ea20000300800 */
        /* <DEDUP_REMOVED lines=12> */
.L_x_236:
[----:B------:R-:W-:Y:S05]  /*a720*/  BSYNC B1 ;  /* 0x0000000000017941 */ /* 0x000fea0003800000 */
.L_x_235:
        /* <DEDUP_REMOVED lines=13> */
.L_x_238:
[----:B------:R-:W-:Y:S05]  /*a800*/  BSYNC B1 ;  /* 0x0000000000017941 */ /* 0x000fea0003800000 */
.L_x_237:
        /* <DEDUP_REMOVED lines=13> */
.L_x_240:
[----:B------:R-:W-:Y:S05]  /*a8e0*/  BSYNC B1 ;  /* 0x0000000000017941 */ /* 0x000fea0003800000 */
.L_x_239:
        /* <DEDUP_REMOVED lines=13> */
.L_x_242:
[----:B------:R-:W-:Y:S05]  /*a9c0*/  BSYNC B1 ;  /* 0x0000000000017941 */ /* 0x000fea0003800000 */
.L_x_241:
        /* <DEDUP_REMOVED lines=13> */
.L_x_244:
[----:B------:R-:W-:Y:S05]  /*aaa0*/  BSYNC B1 ;  /* 0x0000000000017941 */ /* 0x000fea0003800000 */
.L_x_243:
        /* <DEDUP_REMOVED lines=13> */
.L_x_246:
[----:B------:R-:W-:Y:S05]  /*ab80*/  BSYNC B1 ;  /* 0x0000000000017941 */ /* 0x000fea0003800000 */
.L_x_245:
        /* <DEDUP_REMOVED lines=13> */
.L_x_248:
[----:B------:R-:W-:Y:S05]  /*ac60*/  BSYNC B1 ;  /* 0x0000000000017941 */ /* 0x000fea0003800000 */
.L_x_247:
        /* <DEDUP_REMOVED lines=13> */
.L_x_250:
[----:B------:R-:W-:Y:S05]  /*ad40*/  BSYNC B1 ;  /* 0x0000000000017941 */ /* 0x000fea0003800000 */
.L_x_249:
        /* <DEDUP_REMOVED lines=13> */
.L_x_252:
[----:B------:R-:W-:Y:S05]  /*ae20*/  BSYNC B1 ;  /* 0x0000000000017941 */ /* 0x000fea0003800000 */
.L_x_251:
        /* <DEDUP_REMOVED lines=13> */
.L_x_254:
[----:B------:R-:W-:Y:S05]  /*af00*/  BSYNC B1 ;  /* 0x0000000000017941 */ /* 0x000fea0003800000 */
.L_x_253:
        /* <DEDUP_REMOVED lines=13> */
.L_x_256:
[----:B------:R-:W-:Y:S05]  /*afe0*/  BSYNC B1 ;  /* 0x0000000000017941 */ /* 0x000fea0003800000 */
.L_x_255:
        /* <DEDUP_REMOVED lines=13> */
.L_x_258:
[----:B------:R-:W-:Y:S05]  /*b0c0*/  BSYNC B1 ;  /* 0x0000000000017941 */ /* 0x000fea0003800000 */
.L_x_257:
        /* <DEDUP_REMOVED lines=13> */
.L_x_260:
[----:B------:R-:W-:Y:S05]  /*b1a0*/  BSYNC B1 ;  /* 0x0000000000017941 */ /* 0x000fea0003800000 */
.L_x_259:
        /* <DEDUP_REMOVED lines=13> */
.L_x_262:
[----:B------:R-:W-:Y:S05]  /*b280*/  BSYNC B1 ;  /* 0x0000000000017941 */ /* 0x000fea0003800000 */
.L_x_261:
        /* <DEDUP_REMOVED lines=13> */
.L_x_264:
[----:B------:R-:W-:Y:S05]  /*b360*/  BSYNC B1 ;  /* 0x0000000000017941 */ /* 0x000fea0003800000 */
.L_x_263:
        /* <DEDUP_REMOVED lines=13> */
.L_x_266:
[----:B------:R-:W-:Y:S05]  /*b440*/  BSYNC B1 ;  /* 0x0000000000017941 */ /* 0x000fea0003800000 */
.L_x_265:
        /* <DEDUP_REMOVED lines=13> */
.L_x_268:
[----:B------:R-:W-:Y:S05]  /*b520*/  BSYNC B1 ;  /* 0x0000000000017941 */ /* 0x000fea0003800000 */
.L_x_267:
        /* <DEDUP_REMOVED lines=13> */
.L_x_270:
[----:B------:R-:W-:Y:S05]  /*b600*/  BSYNC B1 ;  /* 0x0000000000017941 */ /* 0x000fea0003800000 */
.L_x_269:
        /* <DEDUP_REMOVED lines=13> */
.L_x_272:
[----:B------:R-:W-:Y:S05]  /*b6e0*/  BSYNC B1 ;  /* 0x0000000000017941 */ /* 0x000fea0003800000 */
.L_x_271:
        /* <DEDUP_REMOVED lines=13> */
.L_x_274:
[----:B------:R-:W-:Y:S05]  /*b7c0*/  BSYNC B1 ;  /* 0x0000000000017941 */ /* 0x000fea0003800000 */
.L_x_273:
        /* <DEDUP_REMOVED lines=13> */
.L_x_276:
[----:B------:R-:W-:Y:S05]  /*b8a0*/  BSYNC B1 ;  /* 0x0000000000017941 */ /* 0x000fea0003800000 */
.L_x_275:
        /* <DEDUP_REMOVED lines=13> */
.L_x_278:
[----:B------:R-:W-:Y:S05]  /*b980*/  BSYNC B1 ;  /* 0x0000000000017941 */ /* 0x000fea0003800000 */
.L_x_277:
        /* <DEDUP_REMOVED lines=13> */
.L_x_280:
[----:B------:R-:W-:Y:S05]  /*ba60*/  BSYNC B1 ;  /* 0x0000000000017941 */ /* 0x000fea0003800000 */
.L_x_279:
        /* <DEDUP_REMOVED lines=13> */
.L_x_282:
[----:B------:R-:W-:Y:S05]  /*bb40*/  BSYNC B1 ;  /* 0x0000000000017941 */ /* 0x000fea0003800000 */
.L_x_281:
        /* <DEDUP_REMOVED lines=13> */
.L_x_284:
[----:B------:R-:W-:Y:S05]  /*bc20*/  BSYNC B1 ;  /* 0x0000000000017941 */ /* 0x000fea0003800000 */
.L_x_283:
        /* <DEDUP_REMOVED lines=13> */
.L_x_286:
[----:B------:R-:W-:Y:S05]  /*bd00*/  BSYNC B1 ;  /* 0x0000000000017941 */ /* 0x000fea0003800000 */
.L_x_285:
        /* <DEDUP_REMOVED lines=13> */
.L_x_288:
[----:B------:R-:W-:Y:S05]  /*bde0*/  BSYNC B1 ;  /* 0x0000000000017941 */ /* 0x000fea0003800000 */
.L_x_287:
[----:B------:R-:W-:Y:S05]  /*bdf0*/  @P1 BRA `(.L_x_289) ;  /* 0x0000002000a41947 */ /* 0x000fea0003800000 */
[----:B------:R-:W2:Y:S01]  /*be00*/  LDL.LU R2, [R1+0x74] ;  /* 0x0000740001027983 */ /* 0x000ea20000300800 */
[----:B-----5:R-:W-:-:S04]  /*be10*/  LOP3.LUT R0, R0, 0xff, RZ, 0xc0, !PT ;  /* 0x000000ff00007812 */ /* 0x020fc800078ec0ff */
[----:B------:R-:W-:-:S05]  /*be20*/  F2FP.F16.E4M3.UNPACK_B R0, R0 ;  /* 0x00000000ff00723e */ /* 0x000fca00020006ff */
[----:B------:R-:W-:-:S05]  /*be30*/  HADD2.F32 R0, -RZ, R0.H0_H0 ;  /* 0x20000000ff007230 */ /* 0x000fca0000004100 */
[----:B------:R-:W-:-:S04]  /*be40*/  FMUL R0, R0, UR21 ;  /* 0x0000001500007c20 */ /* 0x000fc80008400000 */
[----:B--2---:R-:W-:-:S05]  /*be50*/  FFMA R0, R2, UR20, R0 ;  /* 0x0000001402007c23 */ /* 0x004fca0008000000 */
[----:B0-----:R-:W-:-:S05]  /*be60*/  F2FP.SATFINITE.E4M3.F32.PACK_AB_MERGE_C R3, RZ, R0, RZ ;  /* 0x00000000ff03723e */ /* 0x001fca00048070ff */
[----:B------:R0:W-:Y:S01]  /*be70*/  STG.E.U8 desc[UR16][R26.64+0xf9], R3 ;  /* 0x0000f9031a007986 */ /* 0x0001e2000c101110 */
[----:B------:R-:W-:Y:S05]  /*be80*/  BRA `(.L_x_289) ;  /* 0x0000002000807947 */ /* 0x000fea0003800000 */
.L_x_32:
[----:B------:R-:W-:Y:S01]  /*be90*/  ISETP.GE.AND P1, PT, R38, 0x1, PT ;  /* 0x000000012600780c */ /* 0x000fe20003f26270 */
[----:B------:R-:W-:Y:S01]  /*bea0*/  FMUL R226, R226, UR20 ;  /* 0x00000014e2e27c20 */ /* 0x000fe20008400000 */
[----:B------:R-:W2:Y:S01]  /*beb0*/  LDL.LU R227, [R1+0x10] ;  /* 0x0000100001e37983 */ /* 0x000ea20000300800 */
[----:B------:R-:W-:Y:S01]  /*bec0*/  ISETP.GE.AND P0, PT, R38, 0x9, PT ;  /* 0x000000092600780c */ /* 0x000fe20003f06270 */
[----:B------:R-:W-:Y:S01]  /*bed0*/  FMUL R225, R225, UR20 ;  /* 0x00000014e1e17c20 */ /* 0x000fe20008400000 */
[C---:B------:R-:W-:Y:S02]  /*bee0*/  ISETP.LT.OR P4, PT, R35.reuse, 0x1, !P1 ;  /* 0x000000012300780c */ /* 0x040fe40004f81670 */
[C---:B------:R-:W-:Y:S02]  /*bef0*/  ISETP.LT.OR P5, PT, R35.reuse, 0x2, !P1 ;  /* 0x000000022300780c */ /* 0x040fe40004fa1670 */
[----:B------:R-:W-:Y:S02]  /*bf00*/  F2FP.SATFINITE.E4M3.F32.PACK_AB_MERGE_C R29, RZ, R226, RZ ;  /* 0x000000e2ff1d723e */ /* 0x000fe400048070ff */
[C---:B------:R-:W-:Y:S01]  /*bf10*/  ISETP.LT.OR P2, PT, R35.reuse, 0x1, !P0 ;  /* 0x000000012300780c */ /* 0x040fe20004741670 */
[----:B------:R-:W-:Y:S01]  /*bf20*/  FMUL R224, R224, UR20 ;  /* 0x00000014e0e07c20 */ /* 0x000fe20008400000 */
[----:B------:R-:W-:Y:S01]  /*bf30*/  ISETP.LT.OR P6, PT, R35, 0xa, !P1 ;  /* 0x0000000a2300780c */ /* 0x000fe20004fc1670 */
[----:B------:R-:W-:Y:S01]  /*bf40*/  FMUL R223, R223, UR20 ;  /* 0x00000014dfdf7c20 */ /* 0x000fe20008400000 */
[----:B------:R-:W-:Y:S01]  /*bf50*/  F2FP.SATFINITE.E4M3.F32.PACK_AB_MERGE_C R225, RZ, R225, RZ ;  /* 0x000000e1ffe1723e */ /* 0x000fe200048070ff */
[----:B------:R-:W-:Y:S01]  /*bf60*/  FMUL R221, R221, UR20 ;  /* 0x00000014dddd7c20 */ /* 0x000fe20008400000 */
[----:B------:R-:W-:Y:S01]  /*bf70*/  FMUL R222, R222, UR20 ;  /* 0x00000014dede7c20 */ /* 0x000fe20008400000 */
[----:B------:R0:W-:Y:S01]  /*bf80*/  @!P4 STG.E.U8 desc[UR16][R24.64], R29 ;  /* 0x0000001d1800c986 */ /* 0x0001e2000c101110 */
[----:B------:R-:W-:-:S02]  /*bf90*/  ISETP.LT.OR P4, PT, R35, 0x2, !P0 ;  /* 0x000000022300780c */ /* 0x000fc40004781670 */
[----:B------:R-:W-:Y:S01]  /*bfa0*/  F2FP.SATFINITE.E4M3.F32.PACK_AB_MERGE_C R31, RZ, R224, RZ ;  /* 0x000000e0ff1f723e */ /* 0x000fe200048070ff */
[----:B------:R1:W-:Y:S01]  /*bfb0*/  @!P5 STG.E.U8 desc[UR16][R24.64+0x1], R225 ;  /* 0x000001e11800d986 */ /* 0x0003e2000c101110 */
[C---:B------:R-:W-:Y:S02]  /*bfc0*/  ISETP.LT.OR P5, PT, R35.reuse, 0x9, !P1 ;  /* 0x000000092300780c */ /* 0x040fe40004fa1670 */
[----:B------:R-:W-:Y:S01]  /*bfd0*/  F2FP.SATFINITE.E4M3.F32.PACK_AB_MERGE_C R223, RZ, R223, RZ ;  /* 0x000000dfffdf723e */ /* 0x000fe200048070ff */
[----:B------:R-:W-:Y:S01]  /*bfe0*/  FMUL R220, R220, UR20 ;  /* 0x00000014dcdc7c20 */ /* 0x000fe20008400000 */
[----:B------:R-:W-:Y:S01]  /*bff0*/  F2FP.SATFINITE.E4M3.F32.PACK_AB_MERGE_C R221, RZ, R221, RZ ;  /* 0x000000ddffdd723e */ /* 0x000fe200048070ff */
[----:B------:R-:W-:Y:S01]  /*c000*/  @!P2 STG.E.U8 desc[UR16][R26.64], R31 ;  /* 0x0000001f1a00a986 */ /* 0x000fe2000c101110 */
[----:B------:R-:W-:-:S03]  /*c010*/  ISETP.LT.OR P2, PT, R35, 0x9, !P0 ;  /* 0x000000092300780c */ /* 0x000fc60004741670 */
[----:B------:R-:W-:Y:S01]  /*c020*/  @!P4 STG.E.U8 desc[UR16][R26.64+0x1], R223 ;  /* 0x000001df1a00c986 */ /* 0x000fe2000c101110 */
[----:B------:R-:W-:-:S03]  /*c030*/  ISETP.LT.OR P4, PT, R35, 0xa, !P0 ;  /* 0x0000000a2300780c */ /* 0x000fc60004781670 */
[----:B------:R-:W-:Y:S01]  /*c040*/  @!P6 STG.E.U8 desc[UR16][R24.64+0x9], R221 ;  /* 0x000009dd1800e986 */ /* 0x000fe2000c101110 */
[----:B------:R-:W-:Y:S01]  /*c050*/  ISETP.LT.OR P6, PT, R35, 0x12, !P1 ;  /* 0x000000122300780c */ /* 0x000fe20004fc1670 */
[----:B------:R-:W-:Y:S01]  /*c060*/  FMUL R219, R219, UR20 ;  /* 0x00000014dbdb7c20 */ /* 0x000fe20008400000 */
[----:B0-----:R-:W-:Y:S01]  /*c070*/  F2FP.SATFINITE.E4M3.F32.PACK_AB_MERGE_C R29, RZ, R222, RZ ;  /* 0x000000deff1d723e */ /* 0x001fe200048070ff */
[----:B------:R-:W-:Y:S01]  /*c080*/  FMUL R217, R217, UR20 ;  /* 0x00000014d9d97c20 */ /* 0x000fe20008400000 */
[----:B------:R-:W3:Y:S01]  /*c090*/  LDL.LU R226, [R1+0xc] ;  /* 0x00000c0001e27983 */ /* 0x000ee20000300800 */
[----:B------:R-:W-:Y:S02]  /*c0a0*/  F2FP.SATFINITE.E4M3.F32.PACK_AB_MERGE_C R33, RZ, R220, RZ ;  /* 0x000000dcff21723e */ /* 0x000fe400048070ff */
[----:B------:R-:W-:Y:S01]  /*c0b0*/  F2FP.SATFINITE.E4M3.F32.PACK_AB_MERGE_C R219, RZ, R219, RZ ;  /* 0x000000dbffdb723e */ /* 0x000fe200048070ff */
[----:B------:R0:W-:Y:S01]  /*c0c0*/  @!P5 STG.E.U8 desc[UR16][R24.64+0x8], R29 ;  /* 0x0000081d1800d986 */ /* 0x0001e2000c101110 */
[----:B------:R-:W-:-:S02]  /*c0d0*/  ISETP.LT.OR P5, PT, R35, 0x11, !P1 ;  /* 0x000000112300780c */ /* 0x000fc40004fa1670 */
[----:B------:R-:W-:Y:S01]  /*c0e0*/  F2FP.SATFINITE.E4M3.F32.PACK_AB_MERGE_C R217, RZ, R217, RZ ;  /* 0x000000d9ffd9723e */ /* 0x000fe200048070ff */
[----:B-1----:R-:W4:Y:S01]  /*c0f0*/  LDL.LU R225, [R1+0x8] ;  /* 0x0000080001e17983 */ /* 0x002f220000300800 */
[----:B------:R-:W-:-:S03]  /*c100*/  FMUL R218, R218, UR20 ;  /* 0x00000014dada7c20 */ /* 0x000fc60008400000 */
[----:B------:R-:W3:Y:S04]  /*c110*/  LDL.LU R224, [R1+0x4] ;  /* 0x0000040001e07983 */ /* 0x000ee80000300800 */
[----:B------:R-:W4:Y:S01]  /*c120*/  LDL.LU R222, [R1] ;  /* 0x0000000001de7983 */ /* 0x000f220000300800 */
[----:B0-----:R-:W-:Y:S01]  /*c130*/  F2FP.SATFINITE.E4M3.F32.PACK_AB_MERGE_C R29, RZ, R218, RZ ;  /* 0x000000daff1d723e */ /* 0x001fe200048070ff */
[----:B------:R-:W-:Y:S01]  /*c140*/  FMUL R216, R216, UR20 ;  /* 0x00000014d8d87c20 */ /* 0x000fe20008400000 */
[----:B------:R-:W-:Y:S01]  /*c150*/  FMUL R215, R215, UR20 ;  /* 0x00000014d7d77c20 */ /* 0x000fe20008400000 */
[----:B------:R0:W-:Y:S01]  /*c160*/  @!P2 STG.E.U8 desc[UR16][R26.64+0x8], R33 ;  /* 0x000008211a00a986 */ /* 0x0001e2000c101110 */
[----:B------:R-:W-:Y:S01]  /*c170*/  ISETP.LT.OR P2, PT, R35, 0x11, !P0 ;  /* 0x000000112300780c */ /* 0x000fe20004741670 */
[----:B------:R-:W-:Y:S01]  /*c180*/  FMUL R213, R213, UR20 ;  /* 0x00000014d5d57c20 */ /* 0x000fe20008400000 */
[----:B------:R-:W-:Y:S01]  /*c190*/  F2FP.SATFINITE.E4M3.F32.PACK_AB_MERGE_C R31, RZ, R216, RZ ;  /* 0x000000d8ff1f723e */ /* 0x000fe200048070ff */
[----:B------:R-:W-:Y:S01]  /*c1a0*/  @!P4 STG.E.U8 desc[UR16][R26.64+0x9], R219 ;  /* 0x000009db1a00c986 */ /* 0x000fe2000c101110 */
[C---:B------:R-:W-:Y:S01]  /*c1b0*/  ISETP.LT.OR P4, PT, R35.reuse, 0x12, !P0 ;  /* 0x000000122300780c */ /* 0x040fe20004781670 */
[----:B------:R-:W-:Y:S01]  /*c1c0*/  FMUL R214, R214, UR20 ;  /* 0x00000014d6d67c20 */ /* 0x000fe20008400000 */
[----:B------:R-:W-:Y:S01]  /*c1d0*/  F2FP.SATFINITE.E4M3.F32.PACK_AB_MERGE_C R215, RZ, R215, RZ ;  /* 0x000000d7ffd7723e */ /* 0x000fe200048070ff */
[----:B------:R-:W-:Y:S01]  /*c1e0*/  @!P6 STG.E.U8 desc[UR16][R24.64+0x11], R217 ;  /* 0x000011d91800e986 */ /* 0x000fe2000c101110 */
[C---:B------:R-:W-:Y:S01]  /*c1f0*/  ISETP.LT.OR P6, PT, R35.reuse, 0x1a, !P1 ;  /* 0x0000001a2300780c */ /* 0x040fe20004fc1670 */
[----:B------:R-:W-:Y:S01]  /*c200*/  FMUL R212, R212, UR20 ;  /* 0x00000014d4d47c20 */ /* 0x000fe20008400000 */
[----:B------:R-:W-:Y:S01]  /*c210*/  F2FP.SATFINITE.E4M3.F32.PACK_AB_MERGE_C R213, RZ, R213, RZ ;  /* 0x000000d5ffd5723e */ /* 0x000fe200048070ff */
[----:B------:R1:W-:Y:S01]  /*c220*/  @!P5 STG.E.U8 desc[UR16][R24.64+0x10], R29 ;  /* 0x0000101d1800d986 */ /* 0x0003e2000c101110 */
[----:B------:R-:W-:Y:S01]  /*c230*/  ISETP.LT.OR P5, PT, R35, 0x19, !P1 ;  /* 0x000000192300780c */ /* 0x000fe20004fa1670 */
[----:B------:R-:W-:Y:S01]  /*c240*/  FMUL R211, R211, UR20 ;  /* 0x00000014d3d37c20 */ /* 0x000fe20008400000 */
[----:B------:R-:W-:Y:S01]  /*c250*/  FMUL R209, R209, UR20 ;  /* 0x00000014d1d17c20 */ /* 0x000fe20008400000 */
[----:B------:R1:W-:Y:S01]  /*c260*/  @!P2 STG.E.U8 desc[UR16][R26.64+0x10], R31 ;  /* 0x0000101f1a00a986 */ /* 0x0003e2000c101110 */
[C---:B------:R-:W-:Y:S01]  /*c270*/  ISETP.LT.OR P2, PT, R35.reuse, 0x19, !P0 ;  /* 0x000000192300780c */ /* 0x040fe20004741670 */
[----:B------:R-:W-:Y:S01]  /*c280*/  FMUL R210, R210, UR20 ;  /* 0x00000014d2d27c20 */ /* 0x000fe20008400000 */
[----:B0-----:R-:W-:Y:S01]  /*c290*/  F2FP.SATFINITE.E4M3.F32.PACK_AB_MERGE_C R33, RZ, R212, RZ ;  /* 0x000000d4ff21723e */ /* 0x001fe200048070ff */
[----:B------:R-:W-:Y:S01]  /*c2a0*/  @!P4 STG.E.U8 desc[UR16][R26.64+0x11], R215 ;  /* 0x000011d71a00c986 */ /* 0x000fe2000c101110 */
[C---:B------:R-:W-:Y:S01]  /*c2b0*/  ISETP.LT.OR P4, PT, R35.reuse, 0x1a, !P0 ;  /* 0x0000001a2300780c */ /* 0x040fe20004781670 */
[----:B------:R-:W-:Y:S01]  /*c2c0*/  FMUL R208, R208, UR20 ;  /* 0x00000014d0d07c20 */ /* 0x000fe20008400000 */
[----:B------:R-:W-:Y:S01]  /*c2d0*/  F2FP.SATFINITE.E4M3.F32.PACK_AB_MERGE_C R211, RZ, R211, RZ ;  /* 0x000000d3ffd3723e */ /* 0x000fe200048070ff */
[----:B------:R-:W-:Y:S01]  /*c2e0*/  @!P6 STG.E.U8 desc[UR16][R24.64+0x19], R213 ;  /* 0x000019d51800e986 */ /* 0x000fe2000c101110 */
[----:B------:R-:W-:Y:S01]  /*c2f0*/  ISETP.LT.OR P6, PT, R35, 0x22, !P1 ;  /* 0x000000222300780c */ /* 0x000fe20004fc1670 */
[----:B------:R-:W-:Y:S01]  /*c300*/  FMUL R207, R207, UR20 ;  /* 0x00000014cfcf7c20 */ /* 0x000fe20008400000 */
[----:B-1----:R-:W-:Y:S01]  /*c310*/  F2FP.SATFINITE.E4M3.F32.PACK_AB_MERGE_C R29, RZ, R214, RZ ;  /* 0x000000d6ff1d723e */ /* 0x002fe200048070ff */
[----:B------:R-:W-:Y:S01]  /*c320*/  FMUL R205, R205, UR20 ;  /* 0x00000014cdcd7c20 */ /* 0x000fe20008400000 */
[----:B------:R-:W-:Y:S01]  /*c330*/  F2FP.SATFINITE.E4M3.F32.PACK_AB_MERGE_C R209, RZ, R209, RZ ;  /* 0x000000d1ffd1723e */ /* 0x000fe200048070ff */
[----:B------:R-:W-:Y:S01]  /*c340*/  FMUL R206, R206, UR20 ;  /* 0x00000014cece7c20 */ /* 0x000fe20008400000 */
[----:B------:R-:W-:Y:S01]  /*c350*/  F2FP.SATFINITE.E4M3.F32.PACK_AB_MERGE_C R31, RZ, R208, RZ ;  /* 0x000000d0ff1f723e */ /* 0x000fe200048070ff */
[----:B------:R0:W-:Y:S01]  /*c360*/  @!P5 STG.E.U8 desc[UR16][R24.64+0x18], R29 ;  /* 0x0000181d1800d986 */ /* 0x0001e2000c101110 */
[C---:B------:R-:W-:Y:S01]  /*c370*/  ISETP.LT.OR P5, PT, R35.reuse, 0x21, !P1 ;  /* 0x000000212300780c */ /* 0x040fe20004fa1670 */
[----:B------:R-:W-:Y:S01]  /*c380*/  FMUL R204, R204, UR20 ;  /* 0x00000014cccc7c20 */ /* 0x000fe20008400000 */
[----:B------:R-:W-:Y:S01]  /*c390*/  F2FP.SATFINITE.E4M3.F32.PACK_AB_MERGE_C R207, RZ, R207, RZ ;  /* 0x000000cfffcf723e */ /* 0x000fe200048070ff */
[----:B------:R1:W-:Y:S01]  /*c3a0*/  @!P2 STG.E.U8 desc[UR16][R26.64+0x18], R33 ;  /* 0x000018211a00a986 */ /* 0x0003e2000c101110 */
[----:B------:R-:W-:Y:S01]  /*c3b0*/  ISETP.LT.OR P2, PT, R35, 0x21, !P0 ;  /* 0x000000212300780c */ /* 0x000fe20004741670 */
[----:B------:R-:W-:Y:S01]  /*c3c0*/  FMUL R203, R203, UR20 ;  /* 0x00000014cbcb7c20 */ /* 0x000fe20008400000 */
[----:B------:R-:W-:Y:S01]  /*c3d0*/  F2FP.SATFINITE.E4M3.F32.PACK_AB_MERGE_C R205, RZ, R205, RZ ;  /* 0x000000cdffcd723e */ /* 0x000fe200048070ff */
[----:B------:R-:W-:Y:S01]  /*c3e0*/  @!P4 STG.E.U8 desc[UR16][R26.64+0x19], R211 ;  /* 0x000019d31a00c986 */ /* 0x000fe2000c101110 */
[----:B------:R-:W-:Y:S01]  /*c3f0*/  ISETP.LT.OR P4, PT, R35, 0x22, !P0 ;  /* 0x000000222300780c */ /* 0x000fe20004781670 */
[----:B------:R-:W-:Y:S01]  /*c400*/  FMUL R201, R201, UR20 ;  /* 0x00000014c9c97c20 */ /* 0x000fe20008400000 */
[----:B------:R-:W-:Y:S01]  /*c410*/  F2FP.SATFINITE.E4M3.F32.PACK_AB_MERGE_C R203, RZ, R203, RZ ;  /* 0x000000cbffcb723e */ /* 0x000fe200048070ff */
[----:B------:R-:W-:Y:S01]  /*c420*/  @!P6 STG.E.U8 desc[UR16][R24.64+0x21], R209 ;  /* 0x000021d11800e986 */ /* 0x000fe2000c101110 */
[----:B------:R-:W-:Y:S01]  /*c430*/  ISETP.LT.OR P6, PT, R35, 0x2a, !P1 ;  /* 0x0000002a2300780c */ /* 0x000fe20004fc1670 */
[----:B------:R-:W-:Y:S01]  /*c440*/  FMUL R202, R202, UR20 ;  /* 0x00000014caca7c20 */ /* 0x000fe20008400000 */
[----:B0-----:R-:W-:Y:S01]  /*c450*/  F2FP.SATFINITE.E4M3.F32.PACK_AB_MERGE_C R29, RZ, R210, RZ ;  /* 0x000000d2ff1d723e */ /* 0x001fe200048070ff */
[----:B------:R-:W-:Y:S01]  /*c460*/  FMUL R200, R200, UR20 ;  /* 0x00000014c8c87c20 */ /* 0x000fe20008400000 */
[----:B-1----:R-:W-:Y:S01]  /*c470*/  F2FP.SATFINITE.E4M3.F32.PACK_AB_MERGE_C R33, RZ, R204, RZ ;  /* 0x000000ccff21723e */ /* 0x002fe200048070ff */
[----:B------:R-:W-:Y:S01]  /*c480*/  FMUL R199, R199, UR20 ;  /* 0x00000014c7c77c20 */ /* 0x000fe20008400000 */
[----:B------:R-:W-:Y:S01]  /*c490*/  F2FP.SATFINITE.E4M3.F32.PACK_AB_MERGE_C R201, RZ, R201, RZ ;  /* 0x000000c9ffc9723e */ /* 0x000fe200048070ff */
[----:B------:R0:W-:Y:S01]  /*c4a0*/  @!P5 STG.E.U8 desc[UR16][R24.64+0x20], R29 ;  /* 0x0000201d1800d986 */ /* 0x0001e2000c101110 */
[----:B------:R-:W-:Y:S01]  /*c4b0*/  ISETP.LT.OR P5, PT, R35, 0x29, !P1 ;  /* 0x000000292300780c */ /* 0x000fe20004fa1670 */
[----:B------:R-:W-:Y:S01]  /*c4c0*/  FMUL R197, R197, UR20 ;  /* 0x00000014c5c57c20 */ /* 0x000fe20008400000 */
[----:B------:R-:W-:Y:S01]  /*c4d0*/  F2FP.SATFINITE.E4M3.F32.PACK_AB_MERGE_C R199, RZ, R199, RZ ;  /* 0x000000c7ffc7723e */ /* 0x000fe200048070ff */
[----:B------:R1:W-:Y:S01]  /*c4e0*/  @!P2 STG.E.U8 desc[UR16][R26.64+0x20], R31 ;  /* 0x0000201f1a00a986 */ /* 0x0003e2000c101110 */
[C---:B------:R-:W-:Y:S01]  /*c4f0*/  ISETP.LT.OR P2, PT, R35.reuse, 0x29, !P0 ;  /* 0x000000292300780c */ /* 0x040fe20004741670 */
[----:B------:R-:W-:Y:S01]  /*c500*/  FMUL R198, R198, UR20 ;  /* 0x00000014c6c67c20 */ /* 0x000fe20008400000 */
[----:B------:R-:W-:Y:S01]  /*c510*/  F2FP.SATFINITE.E4M3.F32.PACK_AB_MERGE_C R197, RZ, R197, RZ ;  /* 0x000000c5ffc5723e */ /* 0x000fe200048070ff */
[----:B------:R-:W-:Y:S01]  /*c520*/  @!P4 STG.E.U8 desc[UR16][R26.64+0x21], R207 ;  /* 0x000021cf1a00c986 */ /* 0x000fe2000c101110 */
[----:B------:R-:W-:Y:S01]  /*c530*/  ISETP.LT.OR P4, PT, R35, 0x2a, !P0 ;  /* 0x0000002a2300780c */ /* 0x000fe20004781670 */
[----:B------:R-:W-:Y:S01]  /*c540*/  FMUL R196, R196, UR20 ;  /* 0x00000014c4c47c20 */ /* 0x000fe20008400000 */
[----:B------:R-:W-:Y:S01]  /*c550*/  FMUL R195, R195, UR20 ;  /* 0x00000014c3c37c20 */ /* 0x000fe20008400000 */
        /* <DEDUP_REMOVED lines=27> */
[----:B------:R-:W-:Y:S01]  /*c710*/  FMUL R186, R186, UR20 ;  /* 0x00000014baba7c20 */ /* 0x000fe20008400000 */
        /* <DEDUP_REMOVED lines=156> */
[----:B-----5:R-:W-:Y:S01]  /*d0e0*/  FMUL R0, R0, UR20 ;  /* 0x0000001400007c20 */ /* 0x020fe20008400000 */
[----:B-1----:R-:W-:Y:S01]  /*d0f0*/  F2FP.SATFINITE.E4M3.F32.PACK_AB_MERGE_C R33, RZ, R164, RZ ;  /* 0x000000a4ff21723e */ /* 0x002fe200048070ff */
        /* <DEDUP_REMOVED lines=9> */
[----:B------:R-:W-:Y:S01]  /*d190*/  FMUL R4, R4, UR20 ;  /* 0x0000001404047c20 */ /* 0x000fe20008400000 */
[----:B------:R-:W-:Y:S01]  /*d1a0*/  @!P4 STG.E.U8 desc[UR16][R26.64+0x71], R167 ;  /* 0x000071a71a00c986 */ /* 0x000fe2000c101110 */
[----:B------:R-:W-:-:S03]  /*d1b0*/  ISETP.LT.OR P4, PT, R35, 0x7a, !P0 ;  /* 0x0000007a2300780c */ /* 0x000fc60004781670 */
[----:B------:R-:W-:Y:S01]  /*d1c0*/  @!P6 STG.E.U8 desc[UR16][R24.64+0x79], R165 ;  /* 0x000079a51800e986 */ /* 0x000fe2000c101110 */
[----:B------:R-:W-:Y:S02]  /*d1d0*/  ISETP.LT.OR P6, PT, R35, 0x82, !P1 ;  /* 0x000000822300780c */ /* 0x000fe40004fc1670 */
[----:B0-----:R-:W-:Y:S01]  /*d1e0*/  F2FP.SATFINITE.E4M3.F32.PACK_AB_MERGE_C R29, RZ, R166, RZ ;  /* 0x000000a6ff1d723e */ /* 0x001fe200048070ff */
[----:B------:R-:W3:Y:S01]  /*d1f0*/  LDL.LU R220, [R1+0x14] ;  /* 0x0000140001dc7983 */ /* 0x000ee20000300800 */
[----:B-1----:R-:W-:-:S03]  /*d200*/  F2FP.SATFINITE.E4M3.F32.PACK_AB_MERGE_C R31, RZ, R160, RZ ;  /* 0x000000a0ff1f723e */ /* 0x002fc600048070ff */
[----:B------:R0:W-:Y:S01]  /*d210*/  @!P5 STG.E.U8 desc[UR16][R24.64+0x78], R29 ;  /* 0x0000781d1800d986 */ /* 0x0001e2000c101110 */
[----:B------:R-:W-:-:S03]  /*d220*/  ISETP.LT.OR P5, PT, R35, 0x81, !P1 ;  /* 0x000000812300780c */ /* 0x000fc60004fa1670 */
[----:B------:R1:W-:Y:S01]  /*d230*/  @!P2 STG.E.U8 desc[UR16][R26.64+0x78], R33 ;  /* 0x000078211a00a986 */ /* 0x0003e2000c101110 */
[----:B------:R-:W-:-:S03]  /*d240*/  ISETP.LT.OR P2, PT, R35, 0x81, !P0 ;  /* 0x000000812300780c */ /* 0x000fc60004741670 */
        /* <DEDUP_REMOVED lines=26> */
[----:B0-----:R-:W-:Y:S02]  /*d3f0*/  F2FP.SATFINITE.E4M3.F32.PACK_AB_MERGE_C R29, RZ, R154, RZ ;  /* 0x0000009aff1d723e */ /* 0x001fe400048070ff */
[----:B-1----:R-:W-:-:S03]  /*d400*/  F2FP.SATFINITE.E4M3.F32.PACK_AB_MERGE_C R33, RZ, R20, RZ ;  /* 0x00000014ff21723e */ /* 0x002fc600048070ff */
[----:B------:R0:W-:Y:S01]  /*d410*/  @!P5 STG.E.U8 desc[UR16][R24.64+0x90], R29 ;  /* 0x0000901d1800d986 */ /* 0x0001e2000c101110 */
[----:B------:R-:W-:-:S03]  /*d420*/  ISETP.LT.OR P5, PT, R35, 0x99, !P1 ;  /* 0x000000992300780c */ /* 0x000fc60004fa1670 */
[----:B------:R-:W-:Y:S01]  /*d430*/  @!P2 STG.E.U8 desc[UR16][R26.64+0x90], R31 ;  /* 0x0000901f1a00a986 */ /* 0x000fe2000c101110 */
[----:B------:R-:W-:-:S03]  /*d440*/  ISETP.LT.OR P2, PT, R35, 0x99, !P0 ;  /* 0x000000992300780c */ /* 0x000fc60004741670 */
[----:B------:R1:W-:Y:S01]  /*d450*/  @!P4 STG.E.U8 desc[UR16][R26.64+0x91], R23 ;  /* 0x000091171a00c986 */ /* 0x0003e2000c101110 */
[----:B------:R-:W-:-:S03]  /*d460*/  ISETP.LT.OR P4, PT, R35, 0x9a, !P0 ;  /* 0x0000009a2300780c */ /* 0x000fc60004781670 */
[----:B------:R2:W-:Y:S01]  /*d470*/  @!P6 STG.E.U8 desc[UR16][R24.64+0x99], R21 ;  /* 0x000099151800e986 */ /* 0x0005e2000c101110 */
[----:B------:R-:W-:Y:S02]  /*d480*/  ISETP.LT.OR P6, PT, R35, 0xa2, !P1 ;  /* 0x000000a22300780c */ /* 0x000fe40004fc1670 */
[----:B0-----:R-:W-:-:S05]  /*d490*/  F2FP.SATFINITE.E4M3.F32.PACK_AB_MERGE_C R29, RZ, R22, RZ ;  /* 0x00000016ff1d723e */ /* 0x001fca00048070ff */
[----:B------:R-:W-:Y:S01]  /*d4a0*/  @!P5 STG.E.U8 desc[UR16][R24.64+0x98], R29 ;  /* 0x0000981d1800d986 */ /* 0x000fe2000c101110 */
[C---:B------:R-:W-:Y:S02]  /*d4b0*/  ISETP.LT.OR P5, PT, R35.reuse, 0xa1, !P1 ;  /* 0x000000a12300780c */ /* 0x040fe40004fa1670 */
[----:B-1----:R-:W-:Y:S01]  /*d4c0*/  F2FP.SATFINITE.E4M3.F32.PACK_AB_MERGE_C R23, RZ, R18, RZ ;  /* 0x00000012ff17723e */ /* 0x002fe200048070ff */
[----:B------:R-:W-:Y:S01]  /*d4d0*/  @!P2 STG.E.U8 desc[UR16][R26.64+0x98], R33 ;  /* 0x000098211a00a986 */ /* 0x000fe2000c101110 */
[C---:B------:R-:W-:Y:S02]  /*d4e0*/  ISETP.LT.OR P2, PT, R35.reuse, 0xa1, !P0 ;  /* 0x000000a12300780c */ /* 0x040fe40004741670 */
[----:B--2---:R-:W-:Y:S01]  /*d4f0*/  F2FP.SATFINITE.E4M3.F32.PACK_AB_MERGE_C R21, RZ, R16, RZ ;  /* 0x00000010ff15723e */ /* 0x004fe200048070ff */
[----:B------:R0:W-:Y:S01]  /*d500*/  @!P4 STG.E.U8 desc[UR16][R26.64+0x99], R19 ;  /* 0x000099131a00c986 */ /* 0x0001e2000c101110 */
[----:B------:R-:W-:-:S03]  /*d510*/  ISETP.LT.OR P4, PT, R35, 0xa2, !P0 ;  /* 0x000000a22300780c */ /* 0x000fc60004781670 */
[----:B------:R1:W-:Y:S01]  /*d520*/  @!P6 STG.E.U8 desc[UR16][R24.64+0xa1], R17 ;  /* 0x0000a1111800e986 */ /* 0x0003e2000c101110 */
[----:B------:R-:W-:-:S03]  /*d530*/  ISETP.LT.OR P6, PT, R35, 0xaa, !P1 ;  /* 0x000000aa2300780c */ /* 0x000fc60004fc1670 */
[----:B------:R-:W-:Y:S01]  /*d540*/  @!P5 STG.E.U8 desc[UR16][R24.64+0xa0], R23 ;  /* 0x0000a0171800d986 */ /* 0x000fe2000c101110 */
[----:B------:R-:W-:-:S03]  /*d550*/  ISETP.LT.OR P5, PT, R35, 0xa9, !P1 ;  /* 0x000000a92300780c */ /* 0x000fc60004fa1670 */
[----:B------:R-:W-:Y:S01]  /*d560*/  @!P2 STG.E.U8 desc[UR16][R26.64+0xa0], R21 ;  /* 0x0000a0151a00a986 */ /* 0x000fe2000c101110 */
[C---:B------:R-:W-:Y:S02]  /*d570*/  ISETP.LT.OR P2, PT, R35.reuse, 0xa9, !P0 ;  /* 0x000000a92300780c */ /* 0x040fe40004741670 */
[----:B0-----:R-:W-:Y:S01]  /*d580*/  F2FP.SATFINITE.E4M3.F32.PACK_AB_MERGE_C R19, RZ, R14, RZ ;  /* 0x0000000eff13723e */ /* 0x001fe200048070ff */
[----:B------:R0:W-:Y:S01]  /*d590*/  @!P4 STG.E.U8 desc[UR16][R26.64+0xa1], R15 ;  /* 0x0000a10f1a00c986 */ /* 0x0001e2000c101110 */
[C---:B------:R-:W-:Y:S02]  /*d5a0*/  ISETP.LT.OR P4, PT, R35.reuse, 0xaa, !P0 ;  /* 0x000000aa2300780c */ /* 0x040fe40004781670 */
[----:B-1----:R-:W-:Y:S01]  /*d5b0*/  F2FP.SATFINITE.E4M3.F32.PACK_AB_MERGE_C R17, RZ, R12, RZ ;  /* 0x0000000cff11723e */ /* 0x002fe200048070ff */
        /* <DEDUP_REMOVED lines=15> */
[----:B0-----:R-:W-:Y:S02]  /*d6b0*/  F2FP.SATFINITE.E4M3.F32.PACK_AB_MERGE_C R11, RZ, R6, RZ ;  /* 0x00000006ff0b723e */ /* 0x001fe400048070ff */
[C---:B------:R-:W-:Y:S01]  /*d6c0*/  ISETP.LT.OR P2, PT, R35.reuse, 0xb9, !P0 ;  /* 0x000000b92300780c */ /* 0x040fe20004741670 */
[----:B------:R0:W-:Y:S01]  /*d6d0*/  @!P4 STG.E.U8 desc[UR16][R26.64+0xb1], R7 ;  /* 0x0000b1071a00c986 */ /* 0x0001e2000c101110 */
[----:B-1----:R-:W-:Y:S02]  /*d6e0*/  F2FP.SATFINITE.E4M3.F32.PACK_AB_MERGE_C R9, RZ, R4, RZ ;  /* 0x00000004ff09723e */ /* 0x002fe400048070ff */
[----:B------:R-:W-:Y:S01]  /*d6f0*/  ISETP.LT.OR P4, PT, R35, 0xba, !P0 ;  /* 0x000000ba2300780c */ /* 0x000fe20004781670 */
[----:B------:R1:W-:Y:S04]  /*d700*/  @!P6 STG.E.U8 desc[UR16][R24.64+0xb9], R5 ;  /* 0x0000b9051800e986 */ /* 0x0003e8000c101110 */
[----:B------:R2:W-:Y:S01]  /*d710*/  @!P5 STG.E.U8 desc[UR16][R24.64+0xb8], R11 ;  /* 0x0000b80b1800d986 */ /* 0x0005e2000c101110 */
[----:B------:R-:W-:Y:S01]  /*d720*/  FMUL R4, R227, UR20 ;  /* 0x00000014e3047c20 */ /* 0x000fe20008400000 */
[----:B------:R-:W-:-:S02]  /*d730*/  ISETP.LT.OR P5, PT, R35, 0xc1, !P1 ;  /* 0x000000c12300780c */ /* 0x000fc40004fa1670 */
[----:B0-----:R-:W-:Y:S02]  /*d740*/  F2FP.SATFINITE.E4M3.F32.PACK_AB_MERGE_C R7, RZ, R3, RZ ;  /* 0x00000003ff07723e */ /* 0x001fe400048070ff */
[----:B-1----:R-:W-:Y:S01]  /*d750*/  F2FP.SATFINITE.E4M3.F32.PACK_AB_MERGE_C R5, RZ, R0, RZ ;  /* 0x00000000ff05723e */ /* 0x002fe200048070ff */
[----:B----4-:R-:W-:Y:S01]  /*d760*/  FMUL R0, R222, UR20 ;  /* 0x00000014de007c20 */ /* 0x010fe20008400000 */
[----:B------:R-:W-:Y:S01]  /*d770*/  ISETP.LT.OR P6, PT, R35, 0xc2, !P1 ;  /* 0x000000c22300780c */ /* 0x000fe20004fc1670 */
[----:B------:R-:W4:Y:S01]  /*d780*/  LDL.LU R222, [R1+0x20] ;  /* 0x0000200001de7983 */ /* 0x000f220000300800 */
[----:B--2---:R-:W-:Y:S02]  /*d790*/  F2FP.SATFINITE.E4M3.F32.PACK_AB_MERGE_C R11, RZ, R2, RZ ;  /* 0x00000002ff0b723e */ /* 0x004fe400048070ff */
[----:B------:R-:W-:Y:S01]  /*d7a0*/  F2FP.SATFINITE.E4M3.F32.PACK_AB_MERGE_C R13, RZ, R0, RZ ;  /* 0x00000000ff0d723e */ /* 0x000fe200048070ff */
[----:B---3--:R-:W-:Y:S01]  /*d7b0*/  FMUL R0, R224, UR20 ;  /* 0x00000014e0007c20 */ /* 0x008fe20008400000 */
[----:B------:R-:W-:Y:S01]  /*d7c0*/  FMUL R2, R225, UR20 ;  /* 0x00000014e1027c20 */ /* 0x000fe20008400000 */
[----:B------:R-:W2:Y:S04]  /*d7d0*/  LDL.LU R224, [R1+0x24] ;  /* 0x0000240001e07983 */ /* 0x000ea80000300800 */
[----:B------:R-:W3:Y:S01]  /*d7e0*/  LDL.LU R225, [R1+0x28] ;  /* 0x0000280001e17983 */ /* 0x000ee20000300800 */
[----:B------:R-:W-:-:S03]  /*d7f0*/  FMUL R3, R226, UR20 ;  /* 0x00000014e2037c20 */ /* 0x000fc60008400000 */
[----:B------:R-:W3:Y:S04]  /*d800*/  LDL.LU R226, [R1+0x2c] ;  /* 0x00002c0001e27983 */ /* 0x000ee80000300800 */
[----:B------:R-:W3:Y:S04]  /*d810*/  LDL.LU R227, [R1+0x30] ;  /* 0x0000300001e37983 */ /* 0x000ee80000300800 */
[----:B------:R-:W-:Y:S01]  /*d820*/  @!P2 STG.E.U8 desc[UR16][R26.64+0xb8], R9 ;  /* 0x0000b8091a00a986 */ /* 0x000fe2000c101110 */
[----:B------:R-:W-:-:S03]  /*d830*/  ISETP.LT.OR P2, PT, R35, 0xc1, !P0 ;  /* 0x000000c12300780c */ /* 0x000fc60004741670 */
[----:B------:R0:W-:Y:S01]  /*d840*/  @!P4 STG.E.U8 desc[UR16][R26.64+0xb9], R7 ;  /* 0x0000b9071a00c986 */ /* 0x0001e2000c101110 */
[----:B------:R-:W-:-:S03]  /*d850*/  ISETP.LT.OR P4, PT, R35, 0xc2, !P0 ;  /* 0x000000c22300780c */ /* 0x000fc60004781670 */
[----:B------:R-:W-:Y:S01]  /*d860*/  @!P5 STG.E.U8 desc[UR16][R24.64+0xc0], R11 ;  /* 0x0000c00b1800d986 */ /* 0x000fe2000c101110 */
[----:B------:R-:W-:-:S03]  /*d870*/  ISETP.LT.OR P5, PT, R35, 0xc9, !P1 ;  /* 0x000000c92300780c */ /* 0x000fc60004fa1670 */
[----:B------:R1:W-:Y:S01]  /*d880*/  @!P6 STG.E.U8 desc[UR16][R24.64+0xc1], R5 ;  /* 0x0000c1051800e986 */ /* 0x0003e2000c101110 */
[----:B0-----:R-:W-:-:S03]  /*d890*/  F2FP.SATFINITE.E4M3.F32.PACK_AB_MERGE_C R7, RZ, R0, RZ ;  /* 0x00000000ff07723e */ /* 0x001fc600048070ff */
[----:B------:R-:W-:Y:S01]  /*d8a0*/  @!P2 STG.E.U8 desc[UR16][R26.64+0xc0], R13 ;  /* 0x0000c00d1a00a986 */ /* 0x000fe2000c101110 */
[C---:B------:R-:W-:Y:S02]  /*d8b0*/  ISETP.LT.OR P6, PT, R35.reuse, 0xca, !P1 ;  /* 0x000000ca2300780c */ /* 0x040fe40004fc1670 */
[----:B-1----:R-:W-:Y:S01]  /*d8c0*/  F2FP.SATFINITE.E4M3.F32.PACK_AB_MERGE_C R5, RZ, R2, RZ ;  /* 0x00000002ff05723e */ /* 0x002fe200048070ff */
[----:B------:R0:W-:Y:S01]  /*d8d0*/  @!P4 STG.E.U8 desc[UR16][R26.64+0xc1], R7 ;  /* 0x0000c1071a00c986 */ /* 0x0001e2000c101110 */
[C---:B------:R-:W-:Y:S02]  /*d8e0*/  ISETP.LT.OR P2, PT, R35.reuse, 0xc9, !P0 ;  /* 0x000000c92300780c */ /* 0x040fe40004741670 */
[C---:B------:R-:W-:Y:S01]  /*d8f0*/  ISETP.LT.OR P4, PT, R35.reuse, 0xca, !P0 ;  /* 0x000000ca2300780c */ /* 0x040fe20004781670 */
[----:B------:R1:W-:Y:S01]  /*d900*/  @!P5 STG.E.U8 desc[UR16][R24.64+0xc8], R5 ;  /* 0x0000c8051800d986 */ /* 0x0003e2000c101110 */
[----:B------:R-:W-:Y:S02]  /*d910*/  ISETP.LT.OR P5, PT, R35, 0xd1, !P1 ;  /* 0x000000d12300780c */ /* 0x000fe40004fa1670 */
[----:B------:R-:W-:-:S02]  /*d920*/  F2FP.SATFINITE.E4M3.F32.PACK_AB_MERGE_C R9, RZ, R3, RZ ;  /* 0x00000003ff09723e */ /* 0x000fc400048070ff */
[----:B------:R-:W-:-:S03]  /*d930*/  F2FP.SATFINITE.E4M3.F32.PACK_AB_MERGE_C R11, RZ, R4, RZ ;  /* 0x00000004ff0b723e */ /* 0x000fc600048070ff */
[----:B------:R1:W-:Y:S04]  /*d940*/  @!P6 STG.E.U8 desc[UR16][R24.64+0xc9], R9 ;  /* 0x0000c9091800e986 */ /* 0x0003e8000c101110 */
[----:B------:R-:W-:Y:S01]  /*d950*/  @!P2 STG.E.U8 desc[UR16][R26.64+0xc8], R11 ;  /* 0x0000c80b1a00a986 */ /* 0x000fe2000c101110 */
[----:B------:R-:W-:-:S03]  /*d960*/  FMUL R0, R220, UR20 ;  /* 0x00000014dc007c20 */ /* 0x000fc60008400000 */
[----:B------:R-:W3:Y:S02]  /*d970*/  LDL.LU R220, [R1+0x34] ;  /* 0x0000340001dc7983 */ /* 0x000ee40000300800 */
[----:B0-----:R-:W-:Y:S01]  /*d980*/  F2FP.SATFINITE.E4M3.F32.PACK_AB_MERGE_C R7, RZ, R0, RZ ;  /* 0x00000000ff07723e */ /* 0x001fe200048070ff */
[----:B------:R-:W-:Y:S02]  /*d990*/  FMUL R2, R221, UR20 ;  /* 0x00000014dd027c20 */ /* 0x000fe40008400000 */
[----:B------:R-:W3:Y:S03]  /*d9a0*/  LDL.LU R221, [R1+0x38] ;  /* 0x0000380001dd7983 */ /* 0x000ee60000300800 */
[----:B-1----:R-:W-:Y:S01]  /*d9b0*/  F2FP.SATFINITE.E4M3.F32.PACK_AB_MERGE_C R5, RZ, R2, RZ ;  /* 0x00000002ff05723e */ /* 0x002fe200048070ff */
[----:B------:R-:W-:Y:S04]  /*d9c0*/  @!P4 STG.E.U8 desc[UR16][R26.64+0xc9], R7 ;  /* 0x0000c9071a00c986 */ /* 0x000fe8000c101110 */
[----:B------:R0:W-:Y:S01]  /*d9d0*/  @!P5 STG.E.U8 desc[UR16][R24.64+0xd0], R5 ;  /* 0x0000d0051800d986 */ /* 0x0001e2000c101110 */
[----:B------:R-:W-:-:S03]  /*d9e0*/  FMUL R3, R223, UR20 ;  /* 0x00000014df037c20 */ /* 0x000fc60008400000 */
[----:B------:R-:W3:Y:S02]  /*d9f0*/  LDL.LU R223, [R1+0x3c] ;  /* 0x00003c0001df7983 */ /* 0x000ee40000300800 */
[----:B------:R-:W-:Y:S01]  /*da00*/  F2FP.SATFINITE.E4M3.F32.PACK_AB_MERGE_C R9, RZ, R3, RZ ;  /* 0x00000003ff09723e */ /* 0x000fe200048070ff */
[----:B----4-:R-:W-:Y:S02]  /*da10*/  FMUL R0, R222, UR20 ;  /* 0x00000014de007c20 */ /* 0x010fe40008400000 */
[----:B------:R-:W4:Y:S03]  /*da20*/  LDL.LU R222, [R1+0x40] ;  /* 0x0000400001de7983 */ /* 0x000f260000300800 */
[----:B------:R-:W-:Y:S01]  /*da30*/  F2FP.SATFINITE.E4M3.F32.PACK_AB_MERGE_C R13, RZ, R0, RZ ;  /* 0x00000000ff0d723e */ /* 0x000fe200048070ff */
[----:B--2---:R-:W-:Y:S02]  /*da40*/  FMUL R2, R224, UR20 ;  /* 0x00000014e0027c20 */ /* 0x004fe40008400000 */
[----:B------:R-:W2:Y:S01]  /*da50*/  LDL.LU R224, [R1+0x44] ;  /* 0x0000440001e07983 */ /* 0x000ea20000300800 */
[----:B---3--:R-:W-:-:S03]  /*da60*/  FMUL R0, R225, UR20 ;  /* 0x00000014e1007c20 */ /* 0x008fc60008400000 */
[----:B------:R-:W3:Y:S01]  /*da70*/  LDL.LU R225, [R1+0x48] ;  /* 0x0000480001e17983 */ /* 0x000ee20000300800 */
[----:B------:R-:W-:Y:S01]  /*da80*/  FMUL R3, R226, UR20 ;  /* 0x00000014e2037c20 */ /* 0x000fe20008400000 */
[----:B0-----:R-:W-:Y:S02]  /*da90*/  F2FP.SATFINITE.E4M3.F32.PACK_AB_MERGE_C R5, RZ, R0, RZ ;  /* 0x00000000ff05723e */ /* 0x001fe400048070ff */
[----:B------:R-:W3:Y:S01]  /*daa0*/  LDL.LU R226, [R1+0x4c] ;  /* 0x00004c0001e27983 */ /* 0x000ee20000300800 */
[----:B------:R-:W-:-:S03]  /*dab0*/  FMUL R0, R227, UR20 ;  /* 0x00000014e3007c20 */ /* 0x000fc60008400000 */
[----:B------:R-:W3:Y:S01]  /*dac0*/  LDL.LU R227, [R1+0x50] ;  /* 0x0000500001e37983 */ /* 0x000ee20000300800 */
[C---:B------:R-:W-:Y:S02]  /*dad0*/  ISETP.LT.OR P6, PT, R35.reuse, 0xd2, !P1 ;  /* 0x000000d22300780c */ /* 0x040fe40004fc1670 */
[C---:B------:R-:W-:Y:S01]  /*dae0*/  ISETP.LT.OR P4, PT, R35.reuse, 0xd2, !P0 ;  /* 0x000000d22300780c */ /* 0x040fe20004781670 */
[----:B------:R-:W3:Y:S01]  /*daf0*/  LDL.LU R218, [R1+0x54] ;  /* 0x0000540001da7983 */ /* 0x000ee20000300800 */
[C---:B------:R-:W-:Y:S02]  /*db00*/  ISETP.LT.OR P2, PT, R35.reuse, 0xd1, !P0 ;  /* 0x000000d12300780c */ /* 0x040fe40004741670 */
[----:B------:R-:W-:Y:S02]  /*db10*/  ISETP.LT.OR P5, PT, R35, 0xd9, !P1 ;  /* 0x000000d92300780c */ /* 0x000fe40004fa1670 */
[----:B------:R-:W-:Y:S02]  /*db20*/  F2FP.SATFINITE.E4M3.F32.PACK_AB_MERGE_C R7, RZ, R2, RZ ;  /* 0x00000002ff07723e */ /* 0x000fe400048070ff */
[----:B------:R-:W-:-:S03]  /*db30*/  F2FP.SATFINITE.E4M3.F32.PACK_AB_MERGE_C R11, RZ, R0, RZ ;  /* 0x00000000ff0b723e */ /* 0x000fc600048070ff */
[----:B------:R0:W-:Y:S01]  /*db40*/  @!P6 STG.E.U8 desc[UR16][R24.64+0xd1], R9 ;  /* 0x0000d1091800e986 */ /* 0x0001e2000c101110 */
[----:B------:R-:W-:-:S03]  /*db50*/  ISETP.LT.OR P6, PT, R35, 0xda, !P1 ;  /* 0x000000da2300780c */ /* 0x000fc60004fc1670 */
[----:B------:R-:W-:Y:S01]  /*db60*/  @!P4 STG.E.U8 desc[UR16][R26.64+0xd1], R7 ;  /* 0x0000d1071a00c986 */ /* 0x000fe2000c101110 */
[----:B------:R-:W-:-:S03]  /*db70*/  ISETP.LT.OR P4, PT, R35, 0xda, !P0 ;  /* 0x000000da2300780c */ /* 0x000fc60004781670 */
[----:B------:R-:W-:Y:S01]  /*db80*/  @!P2 STG.E.U8 desc[UR16][R26.64+0xd0], R13 ;  /* 0x0000d00d1a00a986 */ /* 0x000fe2000c101110 */
[----:B0-----:R-:W-:-:S03]  /*db90*/  F2FP.SATFINITE.E4M3.F32.PACK_AB_MERGE_C R9, RZ, R3, RZ ;  /* 0x00000003ff09723e */ /* 0x001fc600048070ff */
[----:B------:R0:W-:Y:S04]  /*dba0*/  @!P5 STG.E.U8 desc[UR16][R24.64+0xd8], R5 ;  /* 0x0000d8051800d986 */ /* 0x0001e8000c101110 */
[----:B------:R1:W-:Y:S01]  /*dbb0*/  @!P6 STG.E.U8 desc[UR16][R24.64+0xd9], R9 ;  /* 0x0000d9091800e986 */ /* 0x0003e2000c101110 */
[----:B------:R-:W-:-:S03]  /*dbc0*/  FMUL R0, R220, UR20 ;  /* 0x00000014dc007c20 */ /* 0x000fc60008400000 */
[----:B------:R-:W3:Y:S02]  /*dbd0*/  LDL.LU R220, [R1+0x58] ;  /* 0x0000580001dc7983 */ /* 0x000ee40000300800 */
[----:B0-----:R-:W-:Y:S01]  /*dbe0*/  F2FP.SATFINITE.E4M3.F32.PACK_AB_MERGE_C R5, RZ, R0, RZ ;  /* 0x00000000ff05723e */ /* 0x001fe200048070ff */
[----:B------:R-:W-:Y:S02]  /*dbf0*/  FMUL R2, R221, UR20 ;  /* 0x00000014dd027c20 */ /* 0x000fe40008400000 */
[----:B------:R-:W3:Y:S03]  /*dc00*/  LDL.LU R221, [R1+0x5c] ;  /* 0x00005c0001dd7983 */ /* 0x000ee60000300800 */
[----:B------:R-:W-:Y:S01]  /*dc10*/  F2FP.SATFINITE.E4M3.F32.PACK_AB_MERGE_C R7, RZ, R2, RZ ;  /* 0x00000002ff07723e */ /* 0x000fe200048070ff */
[----:B------:R0:W-:Y:S01]  /*dc20*/  @!P4 STG.E.U8 desc[UR16][R26.64+0xd9], R5 ;  /* 0x0000d9051a00c986 */ /* 0x0001e2000c101110 */
[----:B------:R-:W-:-:S03]  /*dc30*/  FMUL R3, R223, UR20 ;  /* 0x00000014df037c20 */ /* 0x000fc60008400000 */
[----:B------:R-:W3:Y:S02]  /*dc40*/  LDL.LU R223, [R1+0x60] ;  /* 0x0000600001df7983 */ /* 0x000ee40000300800 */
[----:B-1----:R-:W-:Y:S01]  /*dc50*/  F2FP.SATFINITE.E4M3.F32.PACK_AB_MERGE_C R9, RZ, R3, RZ ;  /* 0x00000003ff09723e */ /* 0x002fe200048070ff */
[----:B----4-:R-:W-:Y:S02]  /*dc60*/  FMUL R4, R222, UR20 ;  /* 0x00000014de047c20 */ /* 0x010fe40008400000 */
[----:B------:R-:W4:Y:S01]  /*dc70*/  LDL.LU R222, [R1+0x64] ;  /* 0x0000640001de7983 */ /* 0x000f220000300800 */
[----:B--2---:R-:W-:-:S03]  /*dc80*/  FMUL R0, R224, UR20 ;  /* 0x00000014e0007c20 */ /* 0x004fc60008400000 */
[----:B------:R-:W2:Y:S01]  /*dc90*/  LDL.LU R224, [R1+0x68] ;  /* 0x0000680001e07983 */ /* 0x000ea20000300800 */
[----:B---3--:R-:W-:Y:S01]  /*dca0*/  FMUL R2, R225, UR20 ;  /* 0x00000014e1027c20 */ /* 0x008fe20008400000 */
[----:B0-----:R-:W-:Y:S02]  /*dcb0*/  F2FP.SATFINITE.E4M3.F32.PACK_AB_MERGE_C R5, RZ, R0, RZ ;  /* 0x00000000ff05723e */ /* 0x001fe400048070ff */
[----:B------:R-:W3:Y:S01]  /*dcc0*/  LDL.LU R225, [R1+0x6c] ;  /* 0x00006c0001e17983 */ /* 0x000ee20000300800 */
[----:B------:R-:W-:-:S03]  /*dcd0*/  FMUL R3, R226, UR20 ;  /* 0x00000014e2037c20 */ /* 0x000fc60008400000 */
[----:B------:R-:W3:Y:S01]  /*dce0*/  LDL.LU R226, [R1+0x70] ;  /* 0x0000700001e27983 */ /* 0x000ee20000300800 */
[----:B------:R-:W-:-:S03]  /*dcf0*/  FMUL R0, R227, UR20 ;  /* 0x00000014e3007c20 */ /* 0x000fc60008400000 */
[----:B------:R-:W3:Y:S01]  /*dd00*/  LDL.LU R227, [R1+0x74] ;  /* 0x0000740001e37983 */ /* 0x000ee20000300800 */
[C---:B------:R-:W-:Y:S02]  /*dd10*/  ISETP.LT.OR P2, PT, R35.reuse, 0xd9, !P0 ;  /* 0x000000d92300780c */ /* 0x040fe40004741670 */
[C---:B------:R-:W-:Y:S02]  /*dd20*/  ISETP.LT.OR P5, PT, R35.reuse, 0xe1, !P1 ;  /* 0x000000e12300780c */ /* 0x040fe40004fa1670 */
[C---:B------:R-:W-:Y:S02]  /*dd30*/  ISETP.LT.OR P6, PT, R35.reuse, 0xe2, !P1 ;  /* 0x000000e22300780c */ /* 0x040fe40004fc1670 */
[----:B------:R-:W-:-:S07]  /*dd40*/  ISETP.LT.OR P4, PT, R35, 0xe2, !P0 ;  /* 0x000000e22300780c */ /* 0x000fce0004781670 */
[----:B------:R-:W-:Y:S01]  /*dd50*/  @!P2 STG.E.U8 desc[UR16][R26.64+0xd8], R11 ;  /* 0x0000d80b1a00a986 */ /* 0x000fe2000c101110 */
[----:B------:R-:W-:-:S03]  /*dd60*/  ISETP.LT.OR P2, PT, R35, 0xe1, !P0 ;  /* 0x000000e12300780c */ /* 0x000fc60004741670 */
[----:B------:R0:W-:Y:S01]  /*dd70*/  @!P5 STG.E.U8 desc[UR16][R24.64+0xe0], R7 ;  /* 0x0000e0071800d986 */ /* 0x0001e2000c101110 */
[----:B------:R-:W-:-:S03]  /*dd80*/  ISETP.LT.OR P5, PT, R35, 0xe9, !P1 ;  /* 0x000000e92300780c */ /* 0x000fc60004fa1670 */
[----:B------:R1:W-:Y:S01]  /*dd90*/  @!P6 STG.E.U8 desc[UR16][R24.64+0xe1], R9 ;  /* 0x0000e1091800e986 */ /* 0x0003e2000c101110 */
[----:B------:R-:W-:Y:S02]  /*dda0*/  ISETP.LT.OR P6, PT, R35, 0xea, !P1 ;  /* 0x000000ea2300780c */ /* 0x000fe40004fc1670 */
[----:B------:R-:W-:Y:S01]  /*ddb0*/  F2FP.SATFINITE.E4M3.F32.PACK_AB_MERGE_C R13, RZ, R4, RZ ;  /* 0x00000004ff0d723e */ /* 0x000fe200048070ff */
[----:B------:R1:W-:Y:S01]  /*ddc0*/  @!P4 STG.E.U8 desc[UR16][R26.64+0xe1], R5 ;  /* 0x0000e1051a00c986 */ /* 0x0003e2000c101110 */
[----:B0-----:R-:W-:-:S03]  /*ddd0*/  F2FP.SATFINITE.E4M3.F32.PACK_AB_MERGE_C R7, RZ, R2, RZ ;  /* 0x00000002ff07723e */ /* 0x001fc600048070ff */
[----:B------:R-:W-:Y:S01]  /*dde0*/  @!P2 STG.E.U8 desc[UR16][R26.64+0xe0], R13 ;  /* 0x0000e00d1a00a986 */ /* 0x000fe2000c101110 */
[----:B-1----:R-:W-:-:S03]  /*ddf0*/  F2FP.SATFINITE.E4M3.F32.PACK_AB_MERGE_C R9, RZ, R3, RZ ;  /* 0x00000003ff09723e */ /* 0x002fc600048070ff */
[----:B------:R0:W-:Y:S01]  /*de00*/  @!P5 STG.E.U8 desc[UR16][R24.64+0xe8], R7 ;  /* 0x0000e8071800d986 */ /* 0x0001e2000c101110 */
[C---:B------:R-:W-:Y:S02]  /*de10*/  ISETP.LT.OR P2, PT, R35.reuse, 0xe9, !P0 ;  /* 0x000000e92300780c */ /* 0x040fe40004741670 */
[C---:B------:R-:W-:Y:S01]  /*de20*/  ISETP.LT.OR P4, PT, R35.reuse, 0xea, !P0 ;  /* 0x000000ea2300780c */ /* 0x040fe20004781670 */
[----:B------:R1:W-:Y:S01]  /*de30*/  @!P6 STG.E.U8 desc[UR16][R24.64+0xe9], R9 ;  /* 0x0000e9091800e986 */ /* 0x0003e2000c101110 */
[C---:B------:R-:W-:Y:S01]  /*de40*/  ISETP.LT.OR P5, PT, R35.reuse, 0xf1, !P1 ;  /* 0x000000f12300780c */ /* 0x040fe20004fa1670 */
[----:B------:R-:W-:Y:S01]  /*de50*/  FMUL R2, R218, UR20 ;  /* 0x00000014da027c20 */ /* 0x000fe20008400000 */
[----:B------:R-:W-:Y:S02]  /*de60*/  ISETP.LT.OR P6, PT, R35, 0xf2, !P1 ;  /* 0x000000f22300780c */ /* 0x000fe40004fc1670 */
[----:B------:R-:W-:Y:S02]  /*de70*/  F2FP.SATFINITE.E4M3.F32.PACK_AB_MERGE_C R11, RZ, R0, RZ ;  /* 0x00000000ff0b723e */ /* 0x000fe400048070ff */
[----:B------:R-:W-:-:S03]  /*de80*/  F2FP.SATFINITE.E4M3.F32.PACK_AB_MERGE_C R5, RZ, R2, RZ ;  /* 0x00000002ff05723e */ /* 0x000fc600048070ff */
[----:B------:R-:W-:Y:S01]  /*de90*/  @!P2 STG.E.U8 desc[UR16][R26.64+0xe8], R11 ;  /* 0x0000e80b1a00a986 */ /* 0x000fe2000c101110 */
[----:B------:R-:W-:-:S03]  /*dea0*/  ISETP.LT.OR P2, PT, R35, 0xf1, !P0 ;  /* 0x000000f12300780c */ /* 0x000fc60004741670 */
[----:B------:R-:W-:Y:S01]  /*deb0*/  @!P4 STG.E.U8 desc[UR16][R26.64+0xe9], R5 ;  /* 0x0000e9051a00c986 */ /* 0x000fe2000c101110 */
[C---:B------:R-:W-:Y:S02]  /*dec0*/  ISETP.LT.OR P4, PT, R35.reuse, 0xf9, !P1 ;  /* 0x000000f92300780c */ /* 0x040fe40004f81670 */
[----:B------:R-:W-:Y:S01]  /*ded0*/  ISETP.LT.OR P1, PT, R35, 0xfa, !P1 ;  /* 0x000000fa2300780c */ /* 0x000fe20004f21670 */
[----:B------:R-:W-:-:S05]  /*dee0*/  FMUL R0, R220, UR20 ;  /* 0x00000014dc007c20 */ /* 0x000fca0008400000 */
[----:B0-----:R-:W-:-:S05]  /*def0*/  F2FP.SATFINITE.E4M3.F32.PACK_AB_MERGE_C R7, RZ, R0, RZ ;  /* 0x00000000ff07723e */ /* 0x001fca00048070ff */
[----:B------:R0:W-:Y:S01]  /*df00*/  @!P5 STG.E.U8 desc[UR16][R24.64+0xf0], R7 ;  /* 0x0000f0071800d986 */ /* 0x0001e2000c101110 */
[----:B------:R-:W-:-:S05]  /*df10*/  FMUL R3, R221, UR20 ;  /* 0x00000014dd037c20 */ /* 0x000fca0008400000 */
[----:B-1----:R-:W-:Y:S02]  /*df20*/  F2FP.SATFINITE.E4M3.F32.PACK_AB_MERGE_C R9, RZ, R3, RZ ;  /* 0x00000003ff09723e */ /* 0x002fe400048070ff */
[----:B------:R-:W-:-:S03]  /*df30*/  ISETP.LT.OR P5, PT, R35, 0xf2, !P0 ;  /* 0x000000f22300780c */ /* 0x000fc600047a1670 */
[----:B------:R1:W-:Y:S01]  /*df40*/  @!P6 STG.E.U8 desc[UR16][R24.64+0xf1], R9 ;  /* 0x0000f1091800e986 */ /* 0x0003e2000c101110 */
[C---:B------:R-:W-:Y:S02]  /*df50*/  ISETP.LT.OR P6, PT, R35.reuse, 0xf9, !P0 ;  /* 0x000000f92300780c */ /* 0x040fe400047c1670 */
[----:B------:R-:W-:Y:S01]  /*df60*/  ISETP.LT.OR P0, PT, R35, 0xfa, !P0 ;  /* 0x000000fa2300780c */ /* 0x000fe20004701670 */
[----:B------:R-:W-:-:S05]  /*df70*/  FMUL R0, R223, UR20 ;  /* 0x00000014df007c20 */ /* 0x000fca0008400000 */
[----:B------:R-:W-:-:S05]  /*df80*/  F2FP.SATFINITE.E4M3.F32.PACK_AB_MERGE_C R13, RZ, R0, RZ ;  /* 0x00000000ff0d723e */ /* 0x000fca00048070ff */
[----:B------:R0:W-:Y:S01]  /*df90*/  @!P2 STG.E.U8 desc[UR16][R26.64+0xf0], R13 ;  /* 0x0000f00d1a00a986 */ /* 0x0001e2000c101110 */
[----:B----4-:R-:W-:Y:S01]  /*dfa0*/  FMUL R0, R222, UR20 ;  /* 0x00000014de007c20 */ /* 0x010fe20008400000 */
[----:B--2---:R-:W-:Y:S01]  /*dfb0*/  FMUL R2, R224, UR20 ;  /* 0x00000014e0027c20 */ /* 0x004fe20008400000 */
[----:B---3--:R-:W-:-:S03]  /*dfc0*/  FMUL R3, R225, UR20 ;  /* 0x00000014e1037c20 */ /* 0x008fc60008400000 */
[----:B0-----:R-:W-:Y:S01]  /*dfd0*/  F2FP.SATFINITE.E4M3.F32.PACK_AB_MERGE_C R7, RZ, R0, RZ ;  /* 0x00000000ff07723e */ /* 0x001fe200048070ff */
[----:B------:R-:W-:Y:S01]  /*dfe0*/  FMUL R4, R226, UR20 ;  /* 0x00000014e2047c20 */ /* 0x000fe20008400000 */
[----:B------:R-:W-:Y:S01]  /*dff0*/  FMUL R5, R227, UR20 ;  /* 0x00000014e3057c20 */ /* 0x000fe20008400000 */
[----:B-1----:R-:W-:Y:S02]  /*e000*/  F2FP.SATFINITE.E4M3.F32.PACK_AB_MERGE_C R9, RZ, R2, RZ ;  /* 0x00000002ff09723e */ /* 0x002fe400048070ff */
[----:B------:R-:W-:Y:S02]  /*e010*/  F2FP.SATFINITE.E4M3.F32.PACK_AB_MERGE_C R3, RZ, R3, RZ ;  /* 0x00000003ff03723e */ /* 0x000fe400048070ff */
[----:B------:R-:W-:Y:S02]  /*e020*/  F2FP.SATFINITE.E4M3.F32.PACK_AB_MERGE_C R11, RZ, R4, RZ ;  /* 0x00000004ff0b723e */ /* 0x000fe400048070ff */
[----:B------:R-:W-:Y:S01]  /*e030*/  F2FP.SATFINITE.E4M3.F32.PACK_AB_MERGE_C R5, RZ, R5, RZ ;  /* 0x00000005ff05723e */ /* 0x000fe200048070ff */
[----:B------:R0:W-:Y:S04]  /*e040*/  @!P5 STG.E.U8 desc[UR16][R26.64+0xf1], R7 ;  /* 0x0000f1071a00d986 */ /* 0x0001e8000c101110 */
[----:B------:R0:W-:Y:S04]  /*e050*/  @!P4 STG.E.U8 desc[UR16][R24.64+0xf8], R9 ;  /* 0x0000f8091800c986 */ /* 0x0001e8000c101110 */
[----:B------:R0:W-:Y:S04]  /*e060*/  @!P1 STG.E.U8 desc[UR16][R24.64+0xf9], R3 ;  /* 0x0000f90318009986 */ /* 0x0001e8000c101110 */
[----:B------:R0:W-:Y:S04]  /*e070*/  @!P6 STG.E.U8 desc[UR16][R26.64+0xf8], R11 ;  /* 0x0000f80b1a00e986 */ /* 0x0001e8000c101110 */
[----:B------:R0:W-:Y:S02]  /*e080*/  @!P0 STG.E.U8 desc[UR16][R26.64+0xf9], R5 ;  /* 0x0000f9051a008986 */ /* 0x0001e4000c101110 */
.L_x_289:
[----:B------:R-:W-:Y:S05]  /*e090*/  BSYNC B0 ;  /* 0x0000000000007941 */ /* 0x000fea0003800000 */
.L_x_31:
[----:B0-----:R-:W2:Y:S04]  /*e0a0*/  LDL.LU R3, [R1+0x78] ;  /* 0x0000780001037983 */ /* 0x001ea80000300800 */
[----:B-----5:R-:W2:Y:S01]  /*e0b0*/  LDL.LU R2, [R1+0x7c] ;  /* 0x00007c0001027983 */ /* 0x020ea20000300800 */
[----:B------:R-:W-:Y:S01]  /*e0c0*/  ULDC UR6, c[0x0][0xc] ;  /* 0x0000030000067ab9 */ /* 0x000fe20000000800 */
[----:B------:R-:W-:Y:S01]  /*e0d0*/  ULDC UR7, c[0x0][0x10] ;  /* 0x0000040000077ab9 */ /* 0x000fe20000000800 */
[----:B------:R-:W2:Y:S01]  /*e0e0*/  LDC R5, c[0x0][0x14] ;  /* 0x00000500ff057b82 */ /* 0x000ea20000000800 */
[----:B------:R-:W-:Y:S01]  /*e0f0*/  UIMAD.WIDE.U32 UR6, UR6, UR7, URZ ;  /* 0x00000007060672a5 */ /* 0x000fe2000f8e003f */
[----:B------:R-:W-:Y:S01]  /*e100*/  PRMT R0, RZ, 0x7610, R0 ;  /* 0x00007610ff007816 */ /* 0x000fe20000000000 */
[----:B------:R-:W-:-:S04]  /*e110*/  UMOV UR22, 0xffffffff ;  /* 0xffffffff00167882 */ /* 0x000fc80000000000 */
[----:B--2---:R-:W-:-:S04]  /*e120*/  IMAD.WIDE.U32 R2, R5, UR6, R2 ;  /* 0x0000000605027c25 */ /* 0x004fc8000f8e0002 */
[----:B------:R-:W-:Y:S01]  /*e130*/  IMAD R5, R5, UR7, RZ ;  /* 0x0000000705057c24 */ /* 0x000fe2000f8e02ff */
[----:B------:R-:W-:Y:S01]  /*e140*/  ULDC.64 UR6, c[0x0][0x650] ;  /* 0x0001940000067ab9 */ /* 0x000fe20000000a00 */
[----:B------:R-:W-:Y:S01]  /*e150*/  IMAD.MOV.U32 R19, RZ, RZ, R2 ;  /* 0x000000ffff137224 */ /* 0x000fe200078e0002 */
[----:B------:R-:W-:Y:S01]  /*e160*/  ISETP.GE.U32.AND P0, PT, R2, UR6, PT ;  /* 0x0000000602007c0c */ /* 0x000fe2000bf06070 */
[----:B------:R-:W-:Y:S02]  /*e170*/  IMAD.IADD R22, R3, 0x1, R5 ;  /* 0x0000000103167824 */ /* 0x000fe400078e0205 */
[----:B------:R-:W-:-:S03]  /*e180*/  IMAD.MOV.U32 R2, RZ, RZ, -0x1 ;  /* 0xffffffffff027424 */ /* 0x000fc600078e00ff */
[----:B------:R0:W-:Y:S01]  /*e190*/  STL [R1+0x78], R22 ;  /* 0x0000781601007387 */ /* 0x0001e20000100800 */
[----:B------:R-:W-:-:S03]  /*e1a0*/  ISETP.GE.U32.AND.EX P0, PT, R22, UR7, PT, P0 ;  /* 0x0000000716007c0c */ /* 0x000fc6000bf06100 */
[----:B------:R0:W-:Y:S04]  /*e1b0*/  STL [R1+0x7c], R19 ;  /* 0x00007c1301007387 */ /* 0x0001e80000100800 */
[----:B------:R0:W-:Y:S06]  /*e1c0*/  STL [R1+0x80], R2 ;  /* 0x0000800201007387 */ /* 0x0001ec0000100800 */
[----:B------:R-:W-:Y:S05]  /*e1d0*/  @P0 BRA `(.L_x_290) ;  /* 0x00000004006c0947 */ /* 0x000fea0003800000 */
[----:B------:R-:W2:Y:S01]  /*e1e0*/  S2R R14, SR_CTAID.X ;  /* 0x00000000000e7919 */ /* 0x000ea20000002500 */
[----:B------:R-:W5:Y:S01]  /*e1f0*/  LDC.64 R8, c[0x0][0x628] ;  /* 0x00018a00ff087b82 */ /* 0x000f620000000a00 */
[----:B------:R-:W-:Y:S01]  /*e200*/  ULDC UR6, c[0x0][0x150] ;  /* 0x0000540000067ab9 */ /* 0x000fe20000000800 */
[----:B------:R-:W-:Y:S01]  /*e210*/  IMAD.MOV.U32 R6, RZ, RZ, R19 ;  /* 0x000000ffff067224 */ /* 0x000fe200078e0013 */
[----:B------:R-:W0:Y:S01]  /*e220*/  S2R R16, SR_CTAID.Y ;  /* 0x0000000000107919 */ /* 0x000e220000002600 */
[----:B------:R-:W-:-:S04]  /*e230*/  IMAD.MOV.U32 R7, RZ, RZ, R22 ;  /* 0x000000ffff077224 */ /* 0x000fc800078e0016 */
[----:B------:R-:W0:Y:S08]  /*e240*/  LDC R17, c[0x0][0x144] ;  /* 0x00005100ff117b82 */ /* 0x000e300000000800 */
[----:B------:R-:W0:Y:S08]  /*e250*/  LDC R10, c[0x0][0x630] ;  /* 0x00018c00ff0a7b82 */ /* 0x000e300000000800 */
[----:B------:R-:W0:Y:S01]  /*e260*/  LDC.64 R12, c[0x0][0x620] ;  /* 0x00018800ff0c7b82 */ /* 0x000e220000000a00 */
[----:B-----5:R-:W-:-:S04]  /*e270*/  ISETP.NE.U32.AND P0, PT, R8, RZ, PT ;  /* 0x000000ff0800720c */ /* 0x020fc80003f05070 */
[----:B------:R-:W-:Y:S02]  /*e280*/  ISETP.NE.AND.EX P0, PT, R9, RZ, PT, P0 ;  /* 0x000000ff0900720c */ /* 0x000fe40003f05300 */
[----:B--2---:R-:W-:-:S05]  /*e290*/  I2FP.F32.U32 R0, R14 ;  /* 0x0000000e00007245 */ /* 0x004fca0000201000 */
[----:B------:R-:W-:-:S04]  /*e2a0*/  FMUL R0, R0, UR6 ;  /* 0x0000000600007c20 */ /* 0x000fc80008400000 */
[----:B------:R2:W0:Y:S02]  /*e2b0*/  F2I.U32.TRUNC.NTZ R15, R0 ;  /* 0x00000000000f7305 */ /* 0x000424000020f000 */
[----:B------:R-:W-:Y:S05]  /*e2c0*/  @!P0 BRA `(.L_x_291) ;  /* 0x0000000000288947 */ /* 0x000fea0003800000 */
[----:B--2---:R-:W2:Y:S02]  /*e2d0*/  LDC R0, c[0x0][0x634] ;  /* 0x00018d00ff007b82 */ /* 0x004ea40000000800 */
[----:B--2---:R-:W-:-:S05]  /*e2e0*/  IADD3 R7, P0, R19, R0, RZ ;  /* 0x0000000013077210 */ /* 0x004fca0007f1e0ff */
[----:B------:R-:W-:-:S04]  /*e2f0*/  IMAD.X R11, RZ, RZ, R22, P0 ;  /* 0x000000ffff0b7224 */ /* 0x000fc800000e0616 */
[----:B0-----:R-:W-:-:S04]  /*e300*/  IMAD.WIDE.U32 R2, R11, R8, RZ ;  /* 0x000000080b027225 */ /* 0x001fc800078e00ff */
[----:B------:R-:W-:-:S04]  /*e310*/  IMAD.WIDE.U32 R4, P0, R7, R9, R2 ;  /* 0x0000000907047225 */ /* 0x000fc80007800002 */
[----:B------:R-:W-:-:S04]  /*e320*/  IMAD.WIDE.U32 R2, R7, R8, RZ ;  /* 0x0000000807027225 */ /* 0x000fc800078e00ff */
[----:B------:R-:W-:Y:S01]  /*e330*/  IMAD.X R7, RZ, RZ, RZ, P0 ;  /* 0x000000ffff077224 */ /* 0x000fe200000e06ff */
[----:B------:R-:W-:Y:S01]  /*e340*/  IADD3 RZ, P0, R3, R4, RZ ;  /* 0x0000000403ff7210 */ /* 0x000fe20007f1e0ff */
[----:B------:R-:W-:-:S04]  /*e350*/  IMAD.MOV.U32 R6, RZ, RZ, R5 ;  /* 0x000000ffff067224 */ /* 0x000fc800078e0005 */
[----:B------:R-:W-:-:S08]  /*e360*/  IMAD.WIDE.U32.X R6, R11, R9, R6, P0 ;  /* 0x000000090b067225 */ /* 0x000fd000000e0406 */
.L_x_291:
[-CC-:B0-----:R-:W-:Y:S01]  /*e370*/  SHF.R.U64 R24, R6, R10.reuse, R7.reuse ;  /* 0x0000000a06187219 */ /* 0x181fe20000001207 */
[----:B------:R-:W0:Y:S01]  /*e380*/  LDC.64 R20, c[0x0][0x640] ;  /* 0x00019000ff147b82 */ /* 0x000e220000000a00 */
[----:B--2---:R-:W-:Y:S01]  /*e390*/  SHF.R.U32.HI R0, RZ, R10, R7 ;  /* 0x0000000aff007219 */ /* 0x004fe20000011607 */
[----:B------:R-:W-:Y:S01]  /*e3a0*/  IMAD.MOV.U32 R2, RZ, RZ, R19 ;  /* 0x000000ffff027224 */ /* 0x000fe200078e0013 */
[----:B------:R-:W-:Y:S01]  /*e3b0*/  IADD3 R5, P0, RZ, -R24, RZ ;  /* 0x80000018ff057210 */ /* 0x000fe20007f1e0ff */
[----:B------:R-:W-:Y:S01]  /*e3c0*/  IMAD.MOV R15, RZ, RZ, -R15 ;  /* 0x000000ffff0f7224 */ /* 0x000fe200078e0a0f */
[----:B------:R-:W-:Y:S01]  /*e3d0*/  ULDC UR6, c[0x0][0x154] ;  /* 0x0000550000067ab9 */ /* 0x000fe20000000800 */
[----:B------:R-:W-:Y:S02]  /*e3e0*/  IMAD.MOV.U32 R7, RZ, RZ, 0x1 ;  /* 0x00000001ff077424 */ /* 0x000fe400078e00ff */
[----:B------:R-:W2:Y:S01]  /*e3f0*/  LDC R4, c[0x0][0x618] ;  /* 0x00018600ff047b82 */ /* 0x000ea20000000800 */
[----:B------:R-:W-:-:S02]  /*e400*/  IMAD.X R3, RZ, RZ, ~R0, P0 ;  /* 0x000000ffff037224 */ /* 0x000fc400000e0e00 */
[----:B------:R-:W-:Y:S02]  /*e410*/  IMAD R15, R17, R15, R14 ;  /* 0x0000000f110f7224 */ /* 0x000fe400078e020e */
[-C--:B------:R-:W-:Y:S02]  /*e420*/  IMAD R0, R3, R12.reuse, RZ ;  /* 0x0000000c03007224 */ /* 0x080fe400078e02ff */
[----:B------:R-:W-:Y:S01]  /*e430*/  IMAD.MOV.U32 R3, RZ, RZ, R22 ;  /* 0x000000ffff037224 */ /* 0x000fe200078e0016 */
[----:B------:R-:W5:Y:S01]  /*e440*/  LDC R6, c[0x0][0x608] ;  /* 0x00018200ff067b82 */ /* 0x000f620000000800 */
[----:B------:R-:W-:-:S04]  /*e450*/  IMAD.WIDE.U32 R2, R5, R12, R2 ;  /* 0x0000000c05027225 */ /* 0x000fc800078e0002 */
[----:B------:R-:W-:-:S03]  /*e460*/  IMAD R5, R5, R13, R0 ;  /* 0x0000000d05057224 */ /* 0x000fc600078e0200 */
[----:B------:R-:W1:Y:S01]  /*e470*/  LDC R18, c[0x0][0x658] ;  /* 0x00019600ff127b82 */ /* 0x000e620000000800 */
[----:B------:R-:W-:Y:S01]  /*e480*/  I2FP.F32.U32 R0, R16 ;  /* 0x0000001000007245 */ /* 0x000fe20000201000 */
[----:B------:R-:W-:Y:S01]  /*e490*/  IMAD.IADD R3, R3, 0x1, R5 ;  /* 0x0000000103037824 */ /* 0x000fe200078e0205 */
[----:B0-----:R-:W-:Y:S01]  /*e4a0*/  ISETP.NE.U32.AND P0, PT, R20, RZ, PT ;  /* 0x000000ff1400720c */ /* 0x001fe20003f05070 */
[----:B------:R-:W-:Y:S02]  /*e4b0*/  IMAD.MOV.U32 R5, RZ, RZ, -0x1 ;  /* 0xffffffffff057424 */ /* 0x000fe400078e00ff */
[----:B------:R-:W-:Y:S02]  /*e4c0*/  FMUL R0, R0, UR6 ;  /* 0x0000000600007c20 */ /* 0x000fe40008400000 */
[----:B------:R-:W0:Y:S01]  /*e4d0*/  LDC R13, c[0x0][0x148] ;  /* 0x00005200ff0d7b82 */ /* 0x000e220000000800 */
[----:B--2---:R-:W-:Y:S01]  /*e4e0*/  SHF.R.U64 R10, R2, R4, R3 ;  /* 0x00000004020a7219 */ /* 0x004fe20000001203 */
[----:B------:R2:W0:Y:S01]  /*e4f0*/  F2I.U32.TRUNC.NTZ R12, R0 ;  /* 0x00000000000c7305 */ /* 0x000422000020f000 */
[----:B------:R-:W-:-:S02]  /*e500*/  ISETP.NE.AND.EX P0, PT, R21, RZ, PT, P0 ;  /* 0x000000ff1500720c */ /* 0x000fc40003f05300 */
[----:B------:R-:W-:-:S03]  /*e510*/  SHF.R.U32.HI R3, RZ, R4, R3 ;  /* 0x00000004ff037219 */ /* 0x000fc60000011603 */
[----:B------:R-:W0:Y:S01]  /*e520*/  LDC R14, c[0x0][0x600] ;  /* 0x00018000ff0e7b82 */ /* 0x000e220000000800 */
[-CC-:B-----5:R-:W-:Y:S02]  /*e530*/  SHF.R.U64 R8, R10, R6.reuse, R3.reuse ;  /* 0x000000060a087219 */ /* 0x1a0fe40000001203 */
[----:B------:R-:W-:-:S05]  /*e540*/  SHF.R.U32.HI R3, RZ, R6, R3 ;  /* 0x00000006ff037219 */ /* 0x000fca0000011603 */
[----:B------:R-:W0:Y:S01]  /*e550*/  LDC R19, c[0x0][0x648] ;  /* 0x00019200ff137b82 */ /* 0x000e220000000800 */
[-CC-:B-1----:R-:W-:Y:S02]  /*e560*/  SHF.R.U64 R11, R8, R18.reuse, R3.reuse ;  /* 0x00000012080b7219 */ /* 0x182fe40000001203 */
[-C--:B------:R-:W-:Y:S02]  /*e570*/  SHF.L.U32 R5, R5, R18.reuse, RZ ;  /* 0x0000001205057219 */ /* 0x080fe400000006ff */
[-C--:B------:R-:W-:Y:S01]  /*e580*/  SHF.R.U32.HI R3, RZ, R18.reuse, R3 ;  /* 0x00000012ff037219 */ /* 0x080fe20000011603 */
[----:B------:R-:W-:Y:S01]  /*e590*/  IMAD.MOV.U32 R2, RZ, RZ, R11 ;  /* 0x000000ffff027224 */ /* 0x000fe200078e000b */
[----:B------:R-:W-:Y:S01]  /*e5a0*/  SHF.L.U32 R34, R7, R18, RZ ;  /* 0x0000001207227219 */ /* 0x000fe200000006ff */
[----:B------:R-:W1:Y:S01]  /*e5b0*/  LDC R22, c[0x0][0x638] ;  /* 0x00018e00ff167b82 */ /* 0x000e620000000800 */
[----:B------:R-:W-:-:S07]  /*e5c0*/  LOP3.LUT R17, RZ, R5, RZ, 0x33, !PT ;  /* 0x00000005ff117212 */ /* 0x000fce00078e33ff */
[----:B------:R-:W0:Y:S01]  /*e5d0*/  LDC R23, c[0x0][0x610] ;  /* 0x00018400ff177b82 */ /* 0x000e220000000800 */
[----:B--2---:R-:W-:Y:S05]  /*e5e0*/  @!P0 BRA `(.L_x_292) ;  /* 0x0000000000288947 */ /* 0x004fea0003800000 */
[----:B------:R-:W2:Y:S02]  /*e5f0*/  LDC R0, c[0x0][0x64c] ;  /* 0x00019300ff007b82 */ /* 0x000ea40000000800 */
[----:B--2---:R-:W-:-:S05]  /*e600*/  IADD3 R7, P0, R11, R0, RZ ;  /* 0x000000000b077210 */ /* 0x004fca0007f1e0ff */
        /* <DEDUP_REMOVED lines=8> */
.L_x_292:
[----:B0-----:R-:W-:Y:S01]  /*e690*/  SHF.R.U64 R0, R2, R19, R3 ;  /* 0x0000001302007219 */ /* 0x001fe20000001203 */
[----:B------:R-:W-:Y:S01]  /*e6a0*/  VIADD R3, R14, 0xffffffff ;  /* 0xffffffff0e037836 */ /* 0x000fe20000000000 */
[----:B------:R-:W-:Y:S01]  /*e6b0*/  LOP3.LUT R5, R8, R17, RZ, 0xc0, !PT ;  /* 0x0000001108057212 */ /* 0x000fe200078ec0ff */
[----:B------:R-:W-:Y:S01]  /*e6c0*/  IMAD.MOV R12, RZ, RZ, -R12 ;  /* 0x000000ffff0c7224 */ /* 0x000fe200078e0a0c */
[----:B------:R-:W-:Y:S01]  /*e6d0*/  R2UR UR22, R24 ;  /* 0x00000000181672ca */ /* 0x000fe200000e0000 */
[----:B------:R-:W-:Y:S01]  /*e6e0*/  IMAD.MOV R2, RZ, RZ, -R0 ;  /* 0x000000ffff027224 */ /* 0x000fe200078e0a00 */
[----:B------:R-:W-:Y:S01]  /*e6f0*/  LOP3.LUT R3, R10, R3, RZ, 0xc0, !PT ;  /* 0x000000030a037212 */ /* 0x000fe200078ec0ff */
[----:B------:R-:W-:Y:S02]  /*e700*/  IMAD R34, R34, R0, R5 ;  /* 0x0000000022227224 */ /* 0x000fe400078e0205 */
[----:B------:R-:W-:Y:S02]  /*e710*/  @P3 IMAD R15, R13, R12, R16 ;  /* 0x0000000c0d0f3224 */ /* 0x000fe400078e0210 */
[----:B-1----:R-:W-:-:S02]  /*e720*/  IMAD R0, R2, R22, R11 ;  /* 0x0000001602007224 */ /* 0x002fc400078e020b */
[----:B------:R-:W-:Y:S02]  /*e730*/  IMAD R34, R34, R23, R15 ;  /* 0x0000001722227224 */ /* 0x000fe400078e020f */
[----:B------:R-:W-:Y:S02]  /*e740*/  IMAD R3, R0, R14, R3 ;  /* 0x0000000e00037224 */ /* 0x000fe400078e0203 */
[----:B------:R-:W-:-:S03]  /*e750*/  IMAD.MOV.U32 R0, RZ, RZ, 0x1 ;  /* 0x00000001ff007424 */ /* 0x000fc600078e00ff */
[----:B------:R-:W-:Y:S02]  /*e760*/  SEL R2, R3, R34, !P3 ;  /* 0x0000002203027207 */ /* 0x000fe40005800000 */
[----:B------:R-:W-:-:S03]  /*e770*/  SEL R34, R34, R3, !P3 ;  /* 0x0000000322227207 */ /* 0x000fc60005800000 */
[----:B------:R2:W-:Y:S04]  /*e780*/  STL [R1+0x80], R2 ;  /* 0x0000800201007387 */ /* 0x0005e80000100800 */
.L_x_290:
[----:B------:R-:W-:Y:S01]  /*e790*/  UIADD3 UR5, UR12, UR5, URZ ;  /* 0x000000050c057290 */ /* 0x000fe2000fffe03f */
[----:B------:R0:W-:Y:S01]  /*e7a0*/  STL [R1+0x84], R34 ;  /* 0x0000842201007387 */ /* 0x0001e20000100800 */
[----:B------:R-:W-:Y:S02]  /*e7b0*/  LOP3.LUT P0, RZ, R0, 0xff, RZ, 0xc0, !PT ;  /* 0x000000ff00ff7812 */ /* 0x000fe4000780c0ff */
[----:B------:R-:W-:Y:S02]  /*e7c0*/  USHF.R.U32.HI UR6, URZ, 0x2, UR5 ;  /* 0x000000023f067899 */ /* 0x000fe40008011605 */
[----:B------:R-:W-:Y:S02]  /*e7d0*/  UISETP.GT.U32.AND UP1, UPT, UR5, 0x3, UPT ;  /* 0x000000030500788c */ /* 0x000fe4000bf24070 */
[----:B------:R-:W-:Y:S02]  /*e7e0*/  ULOP3.LUT UR6, UR6, 0x1, URZ, 0xc0, !UPT ;  /* 0x0000000106067892 */ /* 0x000fe4000f8ec03f */
[----:B------:R-:W-:-:S02]  /*e7f0*/  UISETP.LT.U32.AND UP1, UPT, UR12, 0x4, UP1 ;  /* 0x000000040c00788c */ /* 0x000fc40008f21070 */
[----:B------:R-:W-:Y:S02]  /*e800*/  UISETP.NE.U32.AND UP0, UPT, UR6, 0x1, UPT ;  /* 0x000000010600788c */ /* 0x000fe4000bf05070 */
[----:B------:R-:W-:Y:S02]  /*e810*/  USEL UR7, URZ, 0x1, !UP1 ;  /* 0x000000013f077887 */ /* 0x000fe4000c800000 */
[----:B------:R-:W-:Y:S02]  /*e820*/  UISETP.GT.U32.AND UP0, UPT, UR12, 0x3, !UP0 ;  /* 0x000000030c00788c */ /* 0x000fe4000c704070 */
[----:B------:R-:W-:Y:S02]  /*e830*/  ULOP3.LUT UR5, UR5, 0x3, URZ, 0xc0, !UPT ;  /* 0x0000000305057892 */ /* 0x000fe4000f8ec03f */
[----:B------:R-:W-:-:S04]  /*e840*/  USEL UR6, URZ, 0x1, !UP0 ;  /* 0x000000013f067887 */ /* 0x000fc8000c000000 */
[----:B------:R-:W-:Y:S01]  /*e850*/  ULOP3.LUT UR4, UR6, UR4, UR7, 0x96, !UPT ;  /* 0x0000000406047292 */ /* 0x000fe2000f8e9607 */
[----:B0-----:R-:W-:Y:S11]  /*e860*/  @P0 BRA `(.L_x_293) ;  /* 0xffffff2400ec0947 */ /* 0x001ff6000383ffff */
[----:B------:R-:W-:Y:S05]  /*e870*/  EXIT ;  /* 0x000000000000794d */ /* 0x000fea0003800000 */
.L_x_3:
[----:B------:R-:W2:Y:S01]  /*e880*/  LDL R16, [R1+0x7c] ;  /* 0x00007c0001107983 */ /* 0x000ea20000100800 */
[----:B------:R-:W-:-:S03]  /*e890*/  ULDC.64 UR4, c[0x0][0x650] ;  /* 0x0001940000047ab9 */ /* 0x000fc60000000a00 */
[----:B------:R-:W3:Y:S01]  /*e8a0*/  LDL R17, [R1+0x78] ;  /* 0x0000780001117983 */ /* 0x000ee20000100800 */
[----:B------:R-:W-:Y:S01]  /*e8b0*/  PRMT R4, RZ, 0x7610, R4 ;  /* 0x00007610ff047816 */ /* 0x000fe20000000004 */
[----:B------:R-:W-:Y:S02]  /*e8c0*/  IMAD.MOV.U32 R5, RZ, RZ, -0x1 ;  /* 0xffffffffff057424 */ /* 0x000fe400078e00ff */
[----:B------:R-:W-:Y:S02]  /*e8d0*/  IMAD.MOV.U32 R6, RZ, RZ, -0x1 ;  /* 0xffffffffff067424 */ /* 0x000fe400078e00ff */
[----:B------:R-:W-:Y:S01]  /*e8e0*/  IMAD.MOV.U32 R11, RZ, RZ, -0x1 ;  /* 0xffffffffff0b7424 */ /* 0x000fe200078e00ff */
[----:B--2---:R-:W-:-:S04]  /*e8f0*/  ISETP.GE.U32.AND P0, PT, R16, UR4, PT ;  /* 0x0000000410007c0c */ /* 0x004fc8000bf06070 */
[----:B---3--:R-:W-:-:S13]  /*e900*/  ISETP.GE.U32.AND.EX P0, PT, R17, UR5, PT, P0 ;  /* 0x0000000511007c0c */ /* 0x008fda000bf06100 */
[----:B------:R-:W-:Y:S05]  /*e910*/  @P0 BRA `(.L_x_294) ;  /* 0x00000004005c0947 */ /* 0x000fea0003800000 */
        /* <DEDUP_REMOVED lines=18> */
.L_x_295:
[-CC-:B------:R-:W-:Y:S01]  /*ea40*/  SHF.R.U64 R11, R8, R12.reuse, R9.reuse ;  /* 0x0000000c080b7219 */ /* 0x180fe20000001209 */
[----:B------:R-:W0:Y:S01]  /*ea50*/  LDC.64 R20, c[0x0][0x640] ;  /* 0x00019000ff147b82 */ /* 0x000e220000000a00 */
[----:B------:R-:W-:Y:S01]  /*ea60*/  SHF.R.U32.HI R3, RZ, R12, R9 ;  /* 0x0000000cff037219 */ /* 0x000fe20000011609 */
[----:B------:R-:W-:Y:S01]  /*ea70*/  ULDC UR4, c[0x0][0x150] ;  /* 0x0000540000047ab9 */ /* 0x000fe20000000800 */
[----:B------:R-:W-:Y:S01]  /*ea80*/  IADD3 R7, P0, RZ, -R11, RZ ;  /* 0x8000000bff077210 */ /* 0x000fe20007f1e0ff */
[----:B------:R-:W-:Y:S01]  /*ea90*/  IMAD.MOV.U32 R4, RZ, RZ, R16 ;  /* 0x000000ffff047224 */ /* 0x000fe200078e0010 */
[----:B------:R-:W-:Y:S01]  /*eaa0*/  I2FP.F32.U32 R6, R2 ;  /* 0x0000000200067245 */ /* 0x000fe20000201000 */
[----:B------:R-:W-:Y:S02]  /*eab0*/  IMAD.MOV.U32 R5, RZ, RZ, R17 ;  /* 0x000000ffff057224 */ /* 0x000fe400078e0011 */
[----:B------:R-:W1:Y:S01]  /*eac0*/  LDC R10, c[0x0][0x618] ;  /* 0x00018600ff0a7b82 */ /* 0x000e620000000800 */
[----:B------:R-:W-:-:S02]  /*ead0*/  IMAD.X R3, RZ, RZ, ~R3, P0 ;  /* 0x000000ffff037224 */ /* 0x000fc400000e0e03 */
[----:B------:R-:W-:Y:S01]  /*eae0*/  FMUL R9, R6, UR4 ;  /* 0x0000000406097c20 */ /* 0x000fe20008400000 */
[----:B------:R-:W-:Y:S01]  /*eaf0*/  IMAD.WIDE.U32 R4, R7, R14, R4 ;  /* 0x0000000e07047225 */ /* 0x000fe200078e0004 */
[----:B------:R-:W-:-:S03]  /*eb00*/  ULDC UR4, c[0x0][0x154] ;  /* 0x0000550000047ab9 */ /* 0x000fc60000000800 */
[----:B------:R-:W-:Y:S01]  /*eb10*/  IMAD R6, R3, R14, RZ ;  /* 0x0000000e03067224 */ /* 0x000fe200078e02ff */
[----:B------:R-:W2:Y:S01]  /*eb20*/  LDC R13, c[0x0][0x144] ;  /* 0x00005100ff0d7b82 */ /* 0x000ea20000000800 */
[----:B------:R-:W3:Y:S02]  /*eb30*/  F2I.U32.TRUNC.NTZ R9, R9 ;  /* 0x0000000900097305 */ /* 0x000ee4000020f000 */
[----:B------:R-:W-:Y:S02]  /*eb40*/  IMAD R3, R7, R15, R6 ;  /* 0x0000000f07037224 */ /* 0x000fe400078e0206 */
[----:B------:R-:W-:Y:S02]  /*eb50*/  IMAD.MOV.U32 R6, RZ, RZ, -0x1 ;  /* 0xffffffffff067424 */ /* 0x000fe400078e00ff */
[----:B------:R-:W-:Y:S01]  /*eb60*/  IMAD.IADD R3, R5, 0x1, R3 ;  /* 0x0000000105037824 */ /* 0x000fe200078e0203 */
[----:B------:R-:W4:Y:S01]  /*eb70*/  LDC R12, c[0x0][0x608] ;  /* 0x00018200ff0c7b82 */ /* 0x000f220000000800 */
[----:B------:R-:W-:-:S02]  /*eb80*/  I2FP.F32.U32 R5, R0 ;  /* 0x0000000000057245 */ /* 0x000fc40000201000 */
[----:B0-----:R-:W-:-:S03]  /*eb90*/  ISETP.NE.U32.AND P0, PT, R20, RZ, PT ;  /* 0x000000ff1400720c */ /* 0x001fc60003f05070 */
[----:B------:R-:W-:Y:S01]  /*eba0*/  FMUL R5, R5, UR4 ;  /* 0x0000000405057c20 */ /* 0x000fe20008400000 */
[----:B------:R-:W-:Y:S01]  /*ebb0*/  ISETP.NE.AND.EX P0, PT, R21, RZ, PT, P0 ;  /* 0x000000ff1500720c */ /* 0x000fe20003f05300 */
[----:B------:R-:W0:Y:S01]  /*ebc0*/  LDC R7, c[0x0][0x658] ;  /* 0x00019600ff077b82 */ /* 0x000e220000000800 */
[-C--:B-1----:R-:W-:Y:S01]  /*ebd0*/  SHF.R.U64 R8, R4, R10.reuse, R3 ;  /* 0x0000000a04087219 */ /* 0x082fe20000001203 */
[----:B---3--:R-:W-:Y:S01]  /*ebe0*/  IMAD.MOV R4, RZ, RZ, -R9 ;  /* 0x000000ffff047224 */ /* 0x008fe200078e0a09 */
[----:B------:R-:W-:Y:S02]  /*ebf0*/  SHF.R.U32.HI R3, RZ, R10, R3 ;  /* 0x0000000aff037219 */ /* 0x000fe40000011603 */
[----:B------:R1:W3:Y:S03]  /*ec00*/  F2I.U32.TRUNC.NTZ R10, R5 ;  /* 0x00000005000a7305 */ /* 0x0002e6000020f000 */
[----:B------:R-:W1:Y:S01]  /*ec10*/  LDC R17, c[0x0][0x148] ;  /* 0x00005200ff117b82 */ /* 0x000e620000000800 */
[----:B--2---:R-:W-:-:S02]  /*ec20*/  IMAD R19, R13, R4, R2 ;  /* 0x000000040d137224 */ /* 0x004fc400078e0202 */
[----:B------:R-:W-:-:S05]  /*ec30*/  IMAD.MOV.U32 R4, RZ, RZ, 0x1 ;  /* 0x00000001ff047424 */ /* 0x000fca00078e00ff */
[----:B------:R-:W2:Y:S01]  /*ec40*/  LDC R14, c[0x0][0x600] ;  /* 0x00018000ff0e7b82 */ /* 0x000ea20000000800 */
[-CC-:B----4-:R-:W-:Y:S02]  /*ec50*/  SHF.R.U64 R13, R8, R12.reuse, R3.reuse ;  /* 0x0000000c080d7219 */ /* 0x190fe40000001203 */
[----:B------:R-:W-:-:S05]  /*ec60*/  SHF.R.U32.HI R2, RZ, R12, R3 ;  /* 0x0000000cff027219 */ /* 0x000fca0000011603 */
[----:B------:R-:W4:Y:S01]  /*ec70*/  LDC R16, c[0x0][0x648] ;  /* 0x00019200ff107b82 */ /* 0x000f220000000800 */
[-CC-:B0-----:R-:W-:Y:S02]  /*ec80*/  SHF.R.U64 R15, R13, R7.reuse, R2.reuse ;  /* 0x000000070d0f7219 */ /* 0x181fe40000001202 */
[-C--:B------:R-:W-:Y:S02]  /*ec90*/  SHF.L.U32 R6, R6, R7.reuse, RZ ;  /* 0x0000000706067219 */ /* 0x080fe400000006ff */
[-C--:B------:R-:W-:Y:S01]  /*eca0*/  SHF.R.U32.HI R3, RZ, R7.reuse, R2 ;  /* 0x00000007ff037219 */ /* 0x080fe20000011602 */
[----:B------:R-:W-:Y:S01]  /*ecb0*/  IMAD.MOV.U32 R2, RZ, RZ, R15 ;  /* 0x000000ffff027224 */ /* 0x000fe200078e000f */
[----:B------:R-:W-:Y:S01]  /*ecc0*/  SHF.L.U32 R12, R4, R7, RZ ;  /* 0x00000007040c7219 */ /* 0x000fe200000006ff */
[----:B------:R-:W0:Y:S01]  /*ecd0*/  LDC R18, c[0x0][0x638] ;  /* 0x00018e00ff127b82 */ /* 0x000e220000000800 */
[----:B------:R-:W-:-:S07]  /*ece0*/  LOP3.LUT R22, RZ, R6, RZ, 0x33, !PT ;  /* 0x00000006ff167212 */ /* 0x000fce00078e33ff */
        /* <DEDUP_REMOVED lines=12> */
.L_x_296:
[----:B----4-:R-:W-:Y:S01]  /*edb0*/  SHF.R.U64 R3, R2, R16, R3 ;  /* 0x0000001002037219 */ /* 0x010fe20000001203 */
[----:B--2---:R-:W-:Y:S01]  /*edc0*/  VIADD R5, R14, 0xffffffff ;  /* 0xffffffff0e057836 */ /* 0x004fe20000000000 */
[----:B------:R-:W-:Y:S01]  /*edd0*/  LOP3.LUT R2, R13, R22, RZ, 0xc0, !PT ;  /* 0x000000160d027212 */ /* 0x000fe200078ec0ff */
[----:B------:R-:W-:Y:S02]  /*ede0*/  IMAD.MOV R10, RZ, RZ, -R10 ;  /* 0x000000ffff0a7224 */ /* 0x000fe400078e0a0a */
[----:B------:R-:W-:Y:S02]  /*edf0*/  IMAD.MOV R4, RZ, RZ, -R3 ;  /* 0x000000ffff047224 */ /* 0x000fe400078e0a03 */
[----:B------:R-:W-:Y:S01]  /*ee00*/  IMAD R2, R12, R3, R2 ;  /* 0x000000030c027224 */ /* 0x000fe200078e0202 */
[----:B------:R-:W-:Y:S01]  /*ee10*/  LOP3.LUT R3, R8, R5, RZ, 0xc0, !PT ;  /* 0x0000000508037212 */ /* 0x000fe200078ec0ff */
[----:B------:R-:W-:Y:S02]  /*ee20*/  @P3 IMAD R19, R17, R10, R0 ;  /* 0x0000000a11133224 */ /* 0x000fe400078e0200 */
[----:B0-----:R-:W-:-:S02]  /*ee30*/  IMAD R0, R4, R18, R15 ;  /* 0x0000001204007224 */ /* 0x001fc400078e020f */
[----:B------:R-:W-:Y:S02]  /*ee40*/  IMAD R5, R2, R23, R19 ;  /* 0x0000001702057224 */ /* 0x000fe400078e0213 */
[----:B------:R-:W-:Y:S02]  /*ee50*/  IMAD R0, R0, R14, R3 ;  /* 0x0000000e00007224 */ /* 0x000fe400078e0203 */
[----:B------:R-:W-:-:S03]  /*ee60*/  IMAD.MOV.U32 R4, RZ, RZ, 0x1 ;  /* 0x00000001ff047424 */ /* 0x000fc600078e00ff */
[----:B------:R-:W-:Y:S02]  /*ee70*/  SEL R6, R0, R5, !P3 ;  /* 0x0000000500067207 */ /* 0x000fe40005800000 */
[----:B------:R-:W-:-:S07]  /*ee80*/  SEL R5, R5, R0, !P3 ;  /* 0x0000000005057207 */ /* 0x000fce0005800000 */
.L_x_294:
[----:B------:R-:W-:-:S08]  /*ee90*/  NOP ;  /* 0x0000000000007918 */ /* 0x000fd00000000000 */
[----:B------:R-:W0:-:S00]  /*eea0*/  USETMAXREG.DEALLOC.CTAPOOL 0x28 ;  /* 0x00000028000079c8 */ /* 0x000e0000080e0500 */
[----:B------:R-:W-:-:S13]  /*eeb0*/  ISETP.NE.AND P0, PT, RZ, UR8, PT ;  /* 0x00000008ff007c0c */ /* 0x000fda000bf05270 */
[----:B------:R-:W-:Y:S05]  /*eec0*/  @P0 EXIT ;  /* 0x000000000000094d */ /* 0x000fea0003800000 */
[----:B0-----:R-:W-:Y:S01]  /*eed0*/  LOP3.LUT P0, RZ, R4, 0xff, RZ, 0xc0, !PT ;  /* 0x000000ff04ff7812 */ /* 0x001fe2000780c0ff */
[----:B------:R-:W-:Y:S02]  /*eee0*/  IMAD.MOV.U32 R0, RZ, RZ, 0x1 ;  /* 0x00000001ff007424 */ /* 0x000fe400078e00ff */
[----:B------:R-:W-:-:S10]  /*eef0*/  IMAD.MOV.U32 R8, RZ, RZ, RZ ;  /* 0x000000ffff087224 */ /* 0x000fd400078e00ff */
[----:B------:R-:W-:Y:S05]  /*ef00*/  @!P0 BRA `(.L_x_297) ;  /* 0x0000000c00548947 */ /* 0x000fea0003800000 */
[----:B------:R-:W0:Y:S01]  /*ef10*/  S2R R2, SR_TID.X ;  /* 0x0000000000027919 */ /* 0x000e220000002100 */
[----:B------:R-:W-:Y:S01]  /*ef20*/  ULDC UR4, c[0x0][0x28c] ;  /* 0x0000a30000047ab9 */ /* 0x000fe20000000800 */
[----:B------:R-:W-:Y:S01]  /*ef30*/  ULDC UR6, c[0x0][0x658] ;  /* 0x0001960000067ab9 */ /* 0x000fe20000000800 */
[----:B------:R-:W-:Y:S01]  /*ef40*/  UIADD3 UR10, UR4, 0x3f, URZ ;  /* 0x0000003f040a7890 */ /* 0x000fe2000fffe03f */
[----:B------:R-:W-:Y:S01]  /*ef50*/  BSSY B0, `(.L_x_297) ;  /* 0x00000d0000007945 */ /* 0x000fe20003800000 */
[----:B------:R-:W-:Y:S01]  /*ef60*/  UMOV UR7, 0xffffffff ;  /* 0xffffffff00077882 */ /* 0x000fe20000000000 */
[----:B------:R-:W-:Y:S01]  /*ef70*/  ULDC UR5, c[0x0][0x600] ;  /* 0x0001800000057ab9 */ /* 0x000fe20000000800 */
[----:B------:R-:W-:Y:S01]  /*ef80*/  UMOV UR9, 0x1 ;  /* 0x0000000100097882 */ /* 0x000fe20000000000 */
[----:B------:R-:W-:Y:S01]  /*ef90*/  USHF.L.U32 UR7, UR7, UR6, URZ ;  /* 0x0000000607077299 */ /* 0x000fe2000800063f */
[----:B------:R-:W-:Y:S01]  /*efa0*/  IMAD.MOV.U32 R9, RZ, RZ, 0x1 ;  /* 0x00000001ff097424 */ /* 0x000fe200078e00ff */
[----:B------:R-:W-:Y:S01]  /*efb0*/  UIADD3 UR4, UR5, -0x1, URZ ;  /* 0xffffffff05047890 */ /* 0x000fe2000fffe03f */
[----:B------:R-:W-:Y:S01]  /*efc0*/  IMAD.MOV.U32 R0, RZ, RZ, 0x1 ;  /* 0x00000001ff007424 */ /* 0x000fe200078e00ff */
[----:B------:R-:W-:Y:S01]  /*efd0*/  USHF.R.S32.HI UR11, URZ, 0x1f, UR10 ;  /* 0x0000001f3f0b7899 */ /* 0x000fe2000801140a */
[----:B------:R-:W-:Y:S01]  /*efe0*/  IMAD.MOV.U32 R8, RZ, RZ, RZ ;  /* 0x000000ffff087224 */ /* 0x000fe200078e00ff */
[----:B------:R-:W-:Y:S01]  /*eff0*/  ULDC UR8, c[0x0][0xc] ;  /* 0x0000030000087ab9 */ /* 0x000fe20000000800 */
[----:B------:R-:W-:-:S02]  /*f000*/  USHF.L.U32 UR5, UR9, UR6, URZ ;  /* 0x0000000609057299 */ /* 0x000fc4000800063f */
[----:B------:R-:W-:Y:S01]  /*f010*/  ULEA.HI UR11, UR11, UR10, URZ, 0x6 ;  /* 0x0000000a0b0b7291 */ /* 0x000fe2000f8f303f */
[----:B------:R-:W-:Y:S01]  /*f020*/  ULDC UR9, c[0x0][0x10] ;  /* 0x0000040000097ab9 */ /* 0x000fe20000000800 */
[----:B------:R-:W-:Y:S02]  /*f030*/  ULOP3.LUT UR6, URZ, UR7, URZ, 0x33, !UPT ;  /* 0x000000073f067292 */ /* 0x000fe4000f8e333f */
[----:B------:R-:W-:Y:S01]  /*f040*/  UIMAD.WIDE.U32 UR8, UR8, UR9, URZ ;  /* 0x00000009080872a5 */ /* 0x000fe2000f8e003f */
[----:B------:R-:W-:Y:S01]  /*f050*/  ULDC UR7, c[0x0][0x14] ;  /* 0x0000050000077ab9 */ /* 0x000fe20000000800 */
[----:B------:R-:W-:Y:S02]  /*f060*/  USHF.R.S32.HI UR20, URZ, 0x6, UR11 ;  /* 0x000000063f147899 */ /* 0x000fe4000801140b */
[----:B------:R-:W-:Y:S02]  /*f070*/  UIMAD.WIDE.U32 UR22, UR8, UR7, URZ ;  /* 0x00000007081672a5 */ /* 0x000fe4000f8e003f */
[----:B------:R-:W-:-:S02]  /*f080*/  UIMAD UR18, UR9, UR7, URZ ;  /* 0x00000007091272a4 */ /* 0x000fc4000f8e023f */
[----:B------:R-:W-:Y:S01]  /*f090*/  ULOP3.LUT UR26, UR13, 0x2, URZ, 0xfc, !UPT ;  /* 0x000000020d1a7892 */ /* 0x000fe2000f8efc3f */
[C---:B0-----:R-:W-:Y:S01]  /*f0a0*/  LOP3.LUT P4, RZ, R2.reuse, 0x7f, RZ, 0xc0, !PT ;  /* 0x0000007f02ff7812 */ /* 0x041fe2000788c0ff */
[----:B------:R-:W-:Y:S01]  /*f0b0*/  UIADD3 UR18, UR23, UR18, URZ ;  /* 0x0000001217127290 */ /* 0x000fe2000fffe03f */
[----:B------:R-:W-:Y:S01]  /*f0c0*/  LOP3.LUT P0, RZ, R2, 0x1f, RZ, 0xc0, !PT ;  /* 0x0000001f02ff7812 */ /* 0x000fe2000780c0ff */
[----:B------:R-:W-:Y:S01]  /*f0d0*/  UIADD3 UR27, UR20, 0x1, URZ ;  /* 0x00000001141b7890 */ /* 0x000fe2000fffe03f */
[----:B------:R-:W-:Y:S02]  /*f0e0*/  ULDC.64 UR24, c[0x0][0x198] ;  /* 0x0000660000187ab9 */ /* 0x000fe40000000a00 */
[----:B------:R-:W-:-:S13]  /*f0f0*/  PLOP3.LUT P0, PT, P0, P4, PT, 0x8a, 0x0 ;  /* 0x000000000000781c */ /* 0x000fda0000709172 */
.L_x_309:
[----:B------:R-:W-:-:S03]  /*f100*/  UMOV UR7, 0xffffffff ;  /* 0xffffffff00077882 */ /* 0x000fc60000000000 */
[----:B------:R-:W-:Y:S05]  /*f110*/  BRA.DIV UR7, `(.L_x_298) ;  /* 0x0000000e07cc7947 */ /* 0x000fea000b800000 */
[----:B------:R-:W-:-:S13]  /*f120*/  ELECT P1, URZ, PT ;  /* 0x00000000003f782f */ /* 0x000fda0003820000 */
.L_x_320:
[----:B------:R-:W0:Y:S01]  /*f130*/  LDC R2, c[0x0][0x28c] ;  /* 0x0000a300ff027b82 */ /* 0x000e220000000800 */
[----:B------:R-:W-:Y:S01]  /*f140*/  BSSY B1, `(.L_x_299) ;  /* 0x0000038000017945 */ /* 0x000fe20003800000 */
[----:B0-----:R-:W-:-:S13]  /*f150*/  ISETP.LT.OR P1, PT, R2, 0x1, !P1 ;  /* 0x000000010200780c */ /* 0x001fda0004f21670 */
[----:B------:R-:W-:Y:S05]  /*f160*/  @P1 BRA `(.L_x_300) ;  /* 0x0000000000d41947 */ /* 0x000fea0003800000 */
[----:B------:R-:W-:Y:S02]  /*f170*/  IMAD.SHL.U32 R6, R6, 0x100, RZ ;  /* 0x0000010006067824 */ /* 0x000fe400078e00ff */
[----:B------:R-:W-:Y:S02]  /*f180*/  IMAD.SHL.U32 R7, R5, 0x80, RZ ;  /* 0x0000008005077824 */ /* 0x000fe400078e00ff */
[----:B------:R-:W-:Y:S02]  /*f190*/  IMAD.MOV.U32 R12, RZ, RZ, RZ ;  /* 0x000000ffff0c7224 */ /* 0x000fe400078e00ff */
[----:B------:R-:W-:Y:S02]  /*f1a0*/  IMAD.U32 R14, RZ, RZ, UR27 ;  /* 0x0000001bff0e7e24 */ /* 0x000fe4000f8e00ff */
[----:B------:R-:W-:Y:S02]  /*f1b0*/  IMAD.MOV.U32 R2, RZ, RZ, R0 ;  /* 0x000000ffff027224 */ /* 0x000fe400078e0000 */
[----:B------:R-:W-:-:S07]  /*f1c0*/  IMAD.MOV.U32 R3, RZ, RZ, R8 ;  /* 0x000000ffff037224 */ /* 0x000fce00078e0008 */
.L_x_304:
[----:B------:R-:W0:Y:S01]  /*f1d0*/  S2R R5, SR_CgaCtaId ;  /* 0x0000000000057919 */ /* 0x000e220000008800 */
[----:B------:R-:W-:-:S04]  /*f1e0*/  MOV R4, 0x400 ;  /* 0x0000040000047802 */ /* 0x000fc80000000f00 */
[----:B0-----:R-:W-:Y:S02]  /*f1f0*/  LEA R10, R5, R4, 0x18 ;  /* 0x00000004050a7211 */ /* 0x001fe400078ec0ff */
[----:B------:R-:W-:Y:S01]  /*f200*/  SHF.L.U32 R4, R2, 0x1f, RZ ;  /* 0x0000001f02047819 */ /* 0x000fe200000006ff */
[----:B------:R-:W0:Y:S02]  /*f210*/  @!P4 LDC R5, c[0x0][0x500] ;  /* 0x00014000ff05cb82 */ /* 0x000e240000000800 */
[----:B------:R-:W-:-:S04]  /*f220*/  IMAD R13, R3, 0x8, R10 ;  /* 0x00000008030d7824 */ /* 0x000fc800078e020a */
[----:B------:R-:W1:Y:S02]  /*f230*/  SYNCS.PHASECHK.TRANS64.TRYWAIT P1, [R13+URZ+0x20], R4 ;  /* 0x000020040d0075a7 */ /* 0x000e64000802017f */
[----:B-1----:R-:W-:Y:S05]  /*f240*/  @!P1 BRA `(.L_x_301) ;  /* 0x0000000c00a09947 */ /* 0x002fea0003800000 */
.L_x_321:
[----:B------:R-:W-:Y:S01]  /*f250*/  UPRMT UR7, UR26, 0x9910, URZ ;  /* 0x000099101a077896 */ /* 0x000fe2000800003f */
[----:B0-----:R0:W-:Y:S03]  /*f260*/  @!P4 SYNCS.ARRIVE.TRANS64 RZ, [R13+URZ], R5 ;  /* 0x000000050dffc9a7 */ /* 0x0011e6000800003f */
[----:B------:R-:W-:-:S06]  /*f270*/  UISETP.NE.AND UP0, UPT, UR7, 0x2, UPT ;  /* 0x000000020700788c */ /* 0x000fcc000bf05270 */
[----:B------:R-:W-:-:S13]  /*f280*/  PLOP3.LUT P1, PT, PT, PT, UP0, 0x80, 0x0 ;  /* 0x000000000000781c */ /* 0x000fda0003f2f008 */
[----:B0-----:R-:W-:Y:S05]  /*f290*/  @P1 BRA `(.L_x_302) ;  /* 0x0000000000041947 */ /* 0x001fea0003800000 */
[----:B------:R-:W-:Y:S01]  /*f2a0*/  BPT.TRAP 0x1 ;  /* 0x000000040000795c */ /* 0x000fe20000300000 */
.L_x_302:
[----:B------:R-:W-:Y:S05]  /*f2b0*/  @P0 BRA `(.L_x_303) ;  /* 0x0000000000040947 */ /* 0x000fea0003800000 */
[----:B------:R-:W-:Y:S01]  /*f2c0*/  BPT.TRAP 0x1 ;  /* 0x000000040000795c */ /* 0x000fe20000300000 */
.L_x_303:
[--C-:B-1----:R-:W-:Y:S01]  /*f2d0*/  IMAD R4, R3, 0x2000, R10.reuse ;  /* 0x0000200003047824 */ /* 0x102fe200078e020a */
[----:B------:R-:W-:Y:S01]  /*f2e0*/  R2UR UR9, R13 ;  /* 0x000000000d0972ca */ /* 0x000fe200000e0000 */
[----:B------:R-:W-:Y:S01]  /*f2f0*/  IMAD R10, R3, 0x4000, R10 ;  /* 0x00004000030a7824 */ /* 0x000fe200078e020a */
[----:B------:R-:W-:Y:S01]  /*f300*/  UIADD3 UR14, UP0, UR24, 0xf0, URZ ;  /* 0x000000f0180e7890 */ /* 0x000fe2000ff1e03f */
[----:B------:R-:W-:Y:S01]  /*f310*/  VIADD R14, R14, 0xffffffff ;  /* 0xffffffff0e0e7836 */ /* 0x000fe20000000000 */
[----:B------:R-:W-:Y:S01]  /*f320*/  R2UR UR7, R4 ;  /* 0x00000000040772ca */ /* 0x000fe200000e0000 */
[----:B------:R-:W-:Y:S01]  /*f330*/  UIADD3 UR28, UP1, UR24, 0x1f0, URZ ;  /* 0x000001f0181c7890 */ /* 0x000fe2000ff3e03f */
[----:B------:R-:W-:Y:S01]  /*f340*/  R2UR UR8, R10 ;  /* 0x000000000a0872ca */ /* 0x000fe200000e0000 */
[----:B------:R-:W-:Y:S01]  /*f350*/  UIADD3.X UR15, URZ, UR25, URZ, UP0, !UPT ;  /* 0x000000193f0f7290 */ /* 0x000fe200087fe43f */
[----:B------:R-:W-:Y:S01]  /*f360*/  R2UR UR11, R7 ;  /* 0x00000000070b72ca */ /* 0x000fe200000e0000 */
[----:B------:R-:W-:Y:S01]  /*f370*/  VIADD R3, R3, 0x1 ;  /* 0x0000000103037836 */ /* 0x000fe20000000000 */
[----:B------:R-:W-:Y:S01]  /*f380*/  R2UR UR10, R12 ;  /* 0x000000000c0a72ca */ /* 0x000fe200000e0000 */
[----:B------:R-:W-:Y:S01]  /*f390*/  UIADD3.X UR29, URZ, UR25, URZ, UP1, !UPT ;  /* 0x000000193f1d7290 */ /* 0x000fe20008ffe43f */
[----:B------:R-:W-:Y:S01]  /*f3a0*/  R2UR UR12, R11 ;  /* 0x000000000b0c72ca */ /* 0x000fe200000e0000 */
[----:B------:R-:W-:Y:S01]  /*f3b0*/  UMOV UR16, 0x0 ;  /* 0x0000000000107882 */ /* 0x000fe20000000000 */
[----:B------:R-:W-:Y:S01]  /*f3c0*/  R2UR UR21, R6 ;  /* 0x00000000061572ca */ /* 0x000fe200000e0000 */
[----:B------:R-:W-:Y:S01]  /*f3d0*/  UMOV UR17, 0x10000000 ;  /* 0x1000000000117882 */ /* 0x000fe20000000000 */
[----:B------:R-:W-:Y:S01]  /*f3e0*/  ISETP.GT.AND P2, PT, R14, 0x1, PT ;  /* 0x000000010e00780c */ /* 0x000fe20003f44270 */
[----:B------:R-:W-:Y:S01]  /*f3f0*/  UIADD3 UR7, UR7, 0x100, URZ ;  /* 0x0000010007077890 */ /* 0x000fe2000fffe03f */
[----:B------:R-:W-:Y:S01]  /*f400*/  ISETP.NE.AND P1, PT, R3, 0x4, PT ;  /* 0x000000040300780c */ /* 0x000fe20003f25270 */
[----:B------:R-:W-:Y:S01]  /*f410*/  UIADD3 UR19, UR8, 0x8100, URZ ;  /* 0x0000810008137890 */ /* 0x000fe2000fffe03f */
[----:B------:R-:W-:-:S02]  /*f420*/  VIADD R12, R12, 0x40 ;  /* 0x000000400c0c7836 */ /* 0x000fc40000000000 */
[----:B------:R-:W-:Y:S02]  /*f430*/  SEL R5, RZ, 0x1, P1 ;  /* 0x00000001ff057807 */ /* 0x000fe40000800000 */
[----:B------:R-:W-:Y:S01]  /*f440*/  UMOV UR8, UR7 ;  /* 0x0000000700087c82 */ /* 0x000fe20008000000 */
[----:B------:R-:W-:Y:S01]  /*f450*/  SEL R3, R3, RZ, P1 ;  /* 0x000000ff03037207 */ /* 0x000fe20000800000 */
[----:B------:R0:W-:Y:S01]  /*f460*/  UTMALDG.3D [UR8], [UR14], desc[UR16] ;  /* 0x000010080e0075b4 */ /* 0x0001e20008011000 */
[----:B------:R-:W-:Y:S01]  /*f470*/  LOP3.LUT R2, R2, R5, RZ, 0x3c, !PT ;  /* 0x0000000502027212 */ /* 0x000fe200078e3cff */
[----:B0-----:R-:W-:Y:S01]  /*f480*/  UMOV UR8, UR19 ;  /* 0x0000001300087c82 */ /* 0x001fe20008000000 */
[----:B------:R-:W-:Y:S02]  /*f490*/  UMOV UR11, UR21 ;  /* 0x00000015000b7c82 */ /* 0x000fe40008000000 */
[----:B------:R0:W-:Y:S02]  /*f4a0*/  UTMALDG.3D [UR8], [UR28], desc[UR16] ;  /* 0x000010081c0075b4 */ /* 0x0001e40008011000 */
[----:B0-----:R-:W-:Y:S05]  /*f4b0*/  @P2 BRA `(.L_x_304) ;  /* 0xfffffffc00442947 */ /* 0x001fea000383ffff */
.L_x_300:
[----:B------:R-:W-:Y:S05]  /*f4c0*/  BSYNC B1 ;  /* 0x0000000000017941 */ /* 0x000fea0003800000 */
.L_x_299:
[----:B------:R-:W2:Y:S01]  /*f4d0*/  LDL.LU R15, [R1+0x78] ;  /* 0x00007800010f7983 */ /* 0x000ea20000300800 */
[----:B------:R-:W-:Y:S01]  /*f4e0*/  LOP3.LUT P5, RZ, R9, 0xff, RZ, 0xc0, !PT ;  /* 0x000000ff09ff7812 */ /* 0x000fe200078ac0ff */
[----:B------:R-:W-:Y:S01]  /*f4f0*/  VIADD R8, R8, UR20 ;  /* 0x0000001408087c36 */ /* 0x000fe20008000000 */
[----:B------:R-:W-:Y:S01]  /*f500*/  ULDC.64 UR8, c[0x0][0x650] ;  /* 0x0001940000087ab9 */ /* 0x000fe20000000a00 */
[----:B------:R-:W3:Y:S01]  /*f510*/  LDL.LU R13, [R1+0x7c] ;  /* 0x00007c00010d7983 */ /* 0x000ee20000300800 */
[----:B------:R-:W-:Y:S01]  /*f520*/  IMAD.U32 R5, RZ, RZ, UR20 ;  /* 0x00000014ff057e24 */ /* 0x000fe2000f8e00ff */
[----:B------:R-:W-:Y:S01]  /*f530*/  BSSY B1, `(.L_x_305) ;  /* 0x000006f000017945 */ /* 0x000fe20003800000 */
[----:B------:R-:W-:Y:S01]  /*f540*/  ISETP.GT.U32.AND P1, PT, R8, 0x3, PT ;  /* 0x000000030800780c */ /* 0x000fe20003f24070 */
[----:B------:R-:W-:Y:S01]  /*f550*/  IMAD.MOV.U32 R6, RZ, RZ, -0x1 ;  /* 0xffffffffff067424 */ /* 0x000fe200078e00ff */
[----:B------:R-:W-:Y:S01]  /*f560*/  SHF.R.U32.HI R2, RZ, 0x2, R8 ;  /* 0x00000002ff027819 */ /* 0x000fe20000011608 */
[----:B------:R-:W-:Y:S01]  /*f570*/  IMAD.MOV.U32 R11, RZ, RZ, -0x1 ;  /* 0xffffffffff0b7424 */ /* 0x000fe200078e00ff */
[----:B------:R-:W-:Y:S01]  /*f580*/  ISETP.LT.U32.AND P1, PT, R5, 0x4, P1 ;  /* 0x000000040500780c */ /* 0x000fe20000f21070 */
[----:B------:R-:W-:Y:S01]  /*f590*/  IMAD.MOV.U32 R5, RZ, RZ, -0x1 ;  /* 0xffffffffff057424 */ /* 0x000fe200078e00ff */
[----:B------:R-:W-:Y:S01]  /*f5a0*/  LOP3.LUT R2, R2, 0x1, RZ, 0xc0, !PT ;  /* 0x0000000102027812 */ /* 0x000fe200078ec0ff */
[----:B------:R-:W0:Y:S01]  /*f5b0*/  @P5 S2R R4, SR_CgaCtaId ;  /* 0x0000000000045919 */ /* 0x000e220000008800 */
[----:B------:R-:W-:-:S02]  /*f5c0*/  @P5 MOV R3, 0x400 ;  /* 0x0000040000035802 */ /* 0x000fc40000000f00 */
[----:B------:R-:W-:Y:S01]  /*f5d0*/  ISETP.NE.U32.AND P2, PT, R2, 0x1, PT ;  /* 0x000000010200780c */ /* 0x000fe20003f45070 */
[----:B------:R-:W-:Y:S01]  /*f5e0*/  IMAD.U32 R2, RZ, RZ, UR20 ;  /* 0x00000014ff027e24 */ /* 0x000fe2000f8e00ff */
[----:B------:R-:W-:Y:S02]  /*f5f0*/  LOP3.LUT R8, R8, 0x3, RZ, 0xc0, !PT ;  /* 0x0000000308087812 */ /* 0x000fe400078ec0ff */
[----:B------:R-:W-:Y:S02]  /*f600*/  PRMT R9, RZ, 0x7610, R9 ;  /* 0x00007610ff097816 */ /* 0x000fe40000000009 */
[----:B------:R-:W-:-:S04]  /*f610*/  ISETP.GT.U32.AND P2, PT, R2, 0x3, !P2 ;  /* 0x000000030200780c */ /* 0x000fc80005744070 */
[----:B------:R-:W-:Y:S02]  /*f620*/  SEL R2, RZ, 0x1, !P2 ;  /* 0x00000001ff027807 */ /* 0x000fe40005000000 */
[----:B0-----:R-:W-:-:S04]  /*f630*/  @P5 LEA R3, R4, R3, 0x18 ;  /* 0x0000000304035211 */ /* 0x001fc800078ec0ff */
[----:B------:R0:W-:Y:S02]  /*f640*/  @P5 SYNCS.ARRIVE.TRANS64.A1T0 RZ, [R3+URZ+0x58], RZ ;  /* 0x000058ff03ff59a7 */ /* 0x0001e4000810003f */
[----:B0-----:R-:W-:-:S04]  /*f650*/  SEL R3, RZ, 0x1, !P1 ;  /* 0x00000001ff037807 */ /* 0x001fc80004800000 */
[----:B------:R-:W-:Y:S02]  /*f660*/  LOP3.LUT R0, R2, R0, R3, 0x96, !PT ;  /* 0x0000000002007212 */ /* 0x000fe400078e9603 */
[----:B------:R-:W-:Y:S02]  /*f670*/  PRMT R2, RZ, 0x7610, R2 ;  /* 0x00007610ff027816 */ /* 0x000fe40000000002 */
[----:B---3--:R-:W-:-:S04]  /*f680*/  IADD3 R13, P5, R13, UR22, RZ ;  /* 0x000000160d0d7c10 */ /* 0x008fc8000ffbe0ff */
[----:B--2---:R-:W-:Y:S01]  /*f690*/  IADD3.X R15, R15, UR18, RZ, P5, !PT ;  /* 0x000000120f0f7c10 */ /* 0x004fe2000affe4ff */
[----:B------:R0:W-:Y:S01]  /*f6a0*/  STL [R1+0x7c], R13 ;  /* 0x00007c0d01007387 */ /* 0x0001e20000100800 */
[----:B------:R-:W-:-:S03]  /*f6b0*/  ISETP.GE.U32.AND P5, PT, R13, UR8, PT ;  /* 0x000000080d007c0c */ /* 0x000fc6000bfa6070 */
[----:B------:R0:W-:Y:S01]  /*f6c0*/  STL [R1+0x78], R15 ;  /* 0x0000780f01007387 */ /* 0x0001e20000100800 */
[----:B------:R-:W-:-:S13]  /*f6d0*/  ISETP.GE.U32.AND.EX P1, PT, R15, UR9, PT, P5 ;  /* 0x000000090f007c0c */ /* 0x000fda000bf26150 */
[----:B0-----:R-:W-:Y:S05]  /*f6e0*/  @P1 BRA `(.L_x_306) ;  /* 0x00000004004c1947 */ /* 0x001fea0003800000 */
[----:B------:R-:W-:Y:S01]  /*f6f0*/  ULDC.64 UR8, c[0x0][0x628] ;  /* 0x00018a0000087ab9 */ /* 0x000fe20000000a00 */
[----:B------:R-:W0:Y:S01]  /*f700*/  S2R R12, SR_CTAID.X ;  /* 0x00000000000c7919 */ /* 0x000e220000002500 */
[----:B------:R-:W-:Y:S01]  /*f710*/  ISETP.NE.U32.AND P1, PT, RZ, UR8, PT ;  /* 0x00000008ff007c0c */ /* 0x000fe2000bf25070 */
[----:B------:R-:W-:Y:S01]  /*f720*/  ULDC UR10, c[0x0][0x630] ;  /* 0x00018c00000a7ab9 */ /* 0x000fe20000000800 */
[----:B------:R-:W-:Y:S01]  /*f730*/  IMAD.MOV.U32 R2, RZ, RZ, R13 ;  /* 0x000000ffff027224 */ /* 0x000fe200078e000d */
[----:B------:R-:W1:Y:S01]  /*f740*/  S2R R10, SR_CTAID.Y ;  /* 0x00000000000a7919 */ /* 0x000e620000002600 */
[----:B------:R-:W-:Y:S01]  /*f750*/  ISETP.NE.AND.EX P1, PT, RZ, UR9, PT, P1 ;  /* 0x00000009ff007c0c */ /* 0x000fe2000bf25310 */
[----:B------:R-:W-:-:S12]  /*f760*/  IMAD.MOV.U32 R3, RZ, RZ, R15 ;  /* 0x000000ffff037224 */ /* 0x000fd800078e000f */
[----:B------:R-:W-:Y:S05]  /*f770*/  @!P1 BRA `(.L_x_307) ;  /* 0x0000000000289947 */ /* 0x000fea0003800000 */
[----:B------:R-:W-:Y:S02]  /*f780*/  ULDC UR7, c[0x0][0x634] ;  /* 0x00018d0000077ab9 */ /* 0x000fe40000000800 */
[----:B------:R-:W-:-:S05]  /*f790*/  IADD3 R7, P1, R13, UR7, RZ ;  /* 0x000000070d077c10 */ /* 0x000fca000ff3e0ff */
[----:B------:R-:W-:-:S04]  /*f7a0*/  IMAD.X R11, RZ, RZ, R15, P1 ;  /* 0x000000ffff0b7224 */ /* 0x000fc800008e060f */
[----:B------:R-:W-:-:S04]  /*f7b0*/  IMAD.WIDE.U32 R4, R11, UR8, RZ ;  /* 0x000000080b047c25 */ /* 0x000fc8000f8e00ff */
[----:B------:R-:W-:-:S04]  /*f7c0*/  IMAD.WIDE.U32 R4, P1, R7, UR9, R4 ;  /* 0x0000000907047c25 */ /* 0x000fc8000f820004 */
[----:B------:R-:W-:-:S04]  /*f7d0*/  IMAD.WIDE.U32 R6, R7, UR8, RZ ;  /* 0x0000000807067c25 */ /* 0x000fc8000f8e00ff */
[----:B------:R-:W-:Y:S01]  /*f7e0*/  IMAD.X R3, RZ, RZ, RZ, P1 ;  /* 0x000000ffff037224 */ /* 0x000fe200008e06ff */
[----:B------:R-:W-:Y:S01]  /*f7f0*/  IADD3 RZ, P1, R7, R4, RZ ;  /* 0x0000000407ff7210 */ /* 0x000fe20007f3e0ff */
[----:B------:R-:W-:-:S04]  /*f800*/  IMAD.MOV.U32 R2, RZ, RZ, R5 ;  /* 0x000000ffff027224 */ /* 0x000fc800078e0005 */
[----:B------:R-:W-:-:S08]  /*f810*/  IMAD.WIDE.U32.X R2, R11, UR9, R2, P1 ;  /* 0x000000090b027c25 */ /* 0x000fd000088e0402 */
.L_x_307:
[--C-:B------:R-:W-:Y:S01]  /*f820*/  SHF.R.U64 R11, R2, UR10, R3.reuse ;  /* 0x0000000a020b7c19 */ /* 0x100fe20008001203 */
[----:B------:R-:W-:Y:S01]  /*f830*/  ULDC.64 UR8, c[0x0][0x620] ;  /* 0x0001880000087ab9 */ /* 0x000fe20000000a00 */
[----:B------:R-:W-:Y:S01]  /*f840*/  SHF.R.U32.HI R2, RZ, UR10, R3 ;  /* 0x0000000aff027c19 */ /* 0x000fe20008011603 */
[----:B------:R-:W-:Y:S01]  /*f850*/  IMAD.MOV.U32 R3, RZ, RZ, R15 ;  /* 0x000000ffff037224 */ /* 0x000fe200078e000f */
[----:B------:R-:W-:Y:S01]  /*f860*/  IADD3 R5, P1, RZ, -R11, RZ ;  /* 0x8000000bff057210 */ /* 0x000fe20007f3e0ff */
[----:B------:R-:W-:Y:S01]  /*f870*/  ULDC UR7, c[0x0][0x150] ;  /* 0x0000540000077ab9 */ /* 0x000fe20000000800 */
[----:B0-----:R-:W-:Y:S01]  /*f880*/  I2FP.F32.U32 R6, R12 ;  /* 0x0000000c00067245 */ /* 0x001fe20000201000 */
[----:B------:R-:W0:Y:S01]  /*f890*/  LDC R7, c[0x0][0x144] ;  /* 0x00005100ff077b82 */ /* 0x000e220000000800 */
[----:B------:R-:W-:Y:S01]  /*f8a0*/  ULDC.64 UR10, c[0x0][0x640] ;  /* 0x00019000000a7ab9 */ /* 0x000fe20000000a00 */
[----:B------:R-:W-:Y:S01]  /*f8b0*/  IMAD.X R2, RZ, RZ, ~R2, P1 ;  /* 0x000000ffff027224 */ /* 0x000fe200008e0e02 */
[----:B------:R-:W-:Y:S01]  /*f8c0*/  ISETP.NE.U32.AND P1, PT, RZ, UR10, PT ;  /* 0x0000000aff007c0c */ /* 0x000fe2000bf25070 */
[----:B------:R-:W-:Y:S01]  /*f8d0*/  FMUL R6, R6, UR7 ;  /* 0x0000000706067c20 */ /* 0x000fe20008400000 */
[----:B------:R-:W-:Y:S01]  /*f8e0*/  ULDC UR7, c[0x0][0x618] ;  /* 0x0001860000077ab9 */ /* 0x000fe20000000800 */
[----:B------:R-:W-:Y:S01]  /*f8f0*/  IMAD R4, R2, UR8, RZ ;  /* 0x0000000802047c24 */ /* 0x000fe2000f8e02ff */
[----:B------:R-:W-:Y:S01]  /*f900*/  ISETP.NE.AND.EX P1, PT, RZ, UR11, PT, P1 ;  /* 0x0000000bff007c0c */ /* 0x000fe2000bf25310 */
[----:B------:R-:W-:Y:S01]  /*f910*/  IMAD.MOV.U32 R2, RZ, RZ, R13 ;  /* 0x000000ffff027224 */ /* 0x000fe200078e000d */
[----:B------:R-:W2:Y:S01]  /*f920*/  LDC R15, c[0x0][0x148] ;  /* 0x00005200ff0f7b82 */ /* 0x000ea20000000800 */
[----:B------:R-:W3:Y:S02]  /*f930*/  F2I.U32.TRUNC.NTZ R6, R6 ;  /* 0x0000000600067305 */ /* 0x000ee4000020f000 */
[----:B------:R-:W-:Y:S01]  /*f940*/  IMAD.WIDE.U32 R2, R5, UR8, R2 ;  /* 0x0000000805027c25 */ /* 0x000fe2000f8e0002 */
[----:B------:R-:W-:-:S03]  /*f950*/  ULDC UR8, c[0x0][0x154] ;  /* 0x0000550000087ab9 */ /* 0x000fc60000000800 */
[----:B------:R-:W-:Y:S01]  /*f960*/  IMAD R5, R5, UR9, R4 ;  /* 0x0000000905057c24 */ /* 0x000fe2000f8e0204 */
[----:B------:R-:W-:-:S03]  /*f970*/  ULDC UR9, c[0x0][0x608] ;  /* 0x0001820000097ab9 */ /* 0x000fc60000000800 */
[----:B------:R-:W-:-:S05]  /*f980*/  IMAD.IADD R3, R3, 0x1, R5 ;  /* 0x0000000103037824 */ /* 0x000fca00078e0205 */
[----:B------:R-:W-:Y:S01]  /*f990*/  SHF.R.U64 R13, R2, UR7, R3 ;  /* 0x00000007020d7c19 */ /* 0x000fe20008001203 */
[----:B---3--:R-:W-:Y:S01]  /*f9a0*/  IMAD.MOV R6, RZ, RZ, -R6 ;  /* 0x000000ffff067224 */ /* 0x008fe200078e0a06 */
[----:B-1----:R-:W-:-:S03]  /*f9b0*/  I2FP.F32.U32 R2, R10 ;  /* 0x0000000a00027245 */ /* 0x002fc60000201000 */
[----:B0-----:R-:W-:Y:S02]  /*f9c0*/  IMAD R19, R7, R6, R12 ;  /* 0x0000000607137224 */ /* 0x001fe400078e020c */
[----:B------:R-:W-:Y:S01]  /*f9d0*/  FMUL R4, R2, UR8 ;  /* 0x0000000802047c20 */ /* 0x000fe20008400000 */
[----:B------:R-:W-:Y:S01]  /*f9e0*/  SHF.R.U32.HI R2, RZ, UR7, R3 ;  /* 0x00000007ff027c19 */ /* 0x000fe20008011603 */
[----:B------:R-:W-:Y:S02]  /*f9f0*/  ULDC UR7, c[0x0][0x658] ;  /* 0x0001960000077ab9 */ /* 0x000fe40000000800 */
[----:B------:R0:W1:Y:S01]  /*fa00*/  F2I.U32.TRUNC.NTZ R18, R4 ;  /* 0x0000000400127305 */ /* 0x000062000020f000 */
[--C-:B------:R-:W-:Y:S02]  /*fa10*/  SHF.R.U64 R16, R13, UR9, R2.reuse ;  /* 0x000000090d107c19 */ /* 0x100fe40008001202 */
[----:B------:R-:W-:-:S04]  /*fa20*/  SHF.R.U32.HI R3, RZ, UR9, R2 ;  /* 0x00000009ff037c19 */ /* 0x000fc80008011602 */
[--C-:B------:R-:W-:Y:S02]  /*fa30*/  SHF.R.U64 R14, R16, UR7, R3.reuse ;  /* 0x00000007100e7c19 */ /* 0x100fe40008001203 */
[----:B------:R-:W-:-:S03]  /*fa40*/  SHF.R.U32.HI R3, RZ, UR7, R3 ;  /* 0x00000007ff037c19 */ /* 0x000fc60008011603 */
[----:B------:R-:W-:Y:S01]  /*fa50*/  IMAD.MOV.U32 R2, RZ, RZ, R14 ;  /* 0x000000ffff027224 */ /* 0x000fe200078e000e */
[----:B0-2---:R-:W-:Y:S06]  /*fa60*/  @!P1 BRA `(.L_x_308) ;  /* 0x0000000000289947 */ /* 0x005fec0003800000 */
        /* <DEDUP_REMOVED lines=10> */
.L_x_308:
[----:B------:R-:W-:Y:S01]  /*fb10*/  ULDC UR7, c[0x0][0x648] ;  /* 0x0001920000077ab9 */ /* 0x000fe20000000800 */
[----:B-1----:R-:W-:Y:S01]  /*fb20*/  IMAD.MOV R18, RZ, RZ, -R18 ;  /* 0x000000ffff127224 */ /* 0x002fe200078e0a12 */
[----:B------:R-:W-:Y:S01]  /*fb30*/  SHF.R.U64 R3, R2, UR7, R3 ;  /* 0x0000000702037c19 */ /* 0x000fe20008001203 */
[----:B------:R-:W-:Y:S01]  /*fb40*/  ULDC UR7, c[0x0][0x638] ;  /* 0x00018e0000077ab9 */ /* 0x000fe20000000800 */
[----:B------:R-:W-:Y:S01]  /*fb50*/  LOP3.LUT R2, R16, UR6, RZ, 0xc0, !PT ;  /* 0x0000000610027c12 */ /* 0x000fe2000f8ec0ff */
[----:B------:R-:W-:Y:S01]  /*fb60*/  @P3 IMAD R19, R15, R18, R10 ;  /* 0x000000120f133224 */ /* 0x000fe200078e020a */
[----:B------:R-:W-:Y:S01]  /*fb70*/  LOP3.LUT R13, R13, UR4, RZ, 0xc0, !PT ;  /* 0x000000040d0d7c12 */ /* 0x000fe2000f8ec0ff */
[----:B------:R-:W-:Y:S01]  /*fb80*/  IMAD.MOV R5, RZ, RZ, -R3 ;  /* 0x000000ffff057224 */ /* 0x000fe200078e0a03 */
[----:B------:R-:W-:Y:S01]  /*fb90*/  ULDC UR8, c[0x0][0x610] ;  /* 0x0001840000087ab9 */ /* 0x000fe20000000800 */
[----:B------:R-:W-:Y:S02]  /*fba0*/  IMAD R2, R3, UR5, R2 ;  /* 0x0000000503027c24 */ /* 0x000fe4000f8e0202 */
[----:B------:R-:W-:Y:S01]  /*fbb0*/  IMAD R14, R5, UR7, R14 ;  /* 0x00000007050e7c24 */ /* 0x000fe2000f8e020e */
[----:B------:R-:W-:Y:S01]  /*fbc0*/  ULDC UR7, c[0x0][0x600] ;  /* 0x0001800000077ab9 */ /* 0x000fe20000000800 */
[----:B------:R-:W-:-:S02]  /*fbd0*/  IMAD R5, R2, UR8, R19 ;  /* 0x0000000802057c24 */ /* 0x000fc4000f8e0213 */
[----:B------:R-:W-:Y:S02]  /*fbe0*/  IMAD R14, R14, UR7, R13 ;  /* 0x000000070e0e7c24 */ /* 0x000fe4000f8e020d */
[----:B------:R-:W-:-:S03]  /*fbf0*/  IMAD.MOV.U32 R2, RZ, RZ, 0x1 ;  /* 0x00000001ff027424 */ /* 0x000fc600078e00ff */
[----:B------:R-:W-:Y:S02]  /*fc00*/  SEL R6, R14, R5, !P3 ;  /* 0x000000050e067207 */ /* 0x000fe40005800000 */
[----:B------:R-:W-:-:S07]  /*fc10*/  SEL R5, R5, R14, !P3 ;  /* 0x0000000e05057207 */ /* 0x000fce0005800000 */
.L_x_306:
[----:B------:R-:W-:Y:S05]  /*fc20*/  BSYNC B1 ;  /* 0x0000000000017941 */ /* 0x000fea0003800000 */
.L_x_305:
[----:B------:R-:W-:-:S13]  /*fc30*/  LOP3.LUT P1, RZ, R2, 0xff, RZ, 0xc0, !PT ;  /* 0x000000ff02ff7812 */ /* 0x000fda000782c0ff */
[----:B------:R-:W-:Y:S05]  /*fc40*/  @P1 BRA `(.L_x_309) ;  /* 0xfffffff4002c1947 */ /* 0x000fea000383ffff */
[----:B------:R-:W-:Y:S05]  /*fc50*/  BSYNC B0 ;  /* 0x0000000000007941 */ /* 0x000fea0003800000 */
.L_x_297:
[----:B------:R-:W-:-:S03]  /*fc60*/  UMOV UR7, 0xffffffff ;  /* 0xffffffff00077882 */ /* 0x000fc60000000000 */
[----:B------:R-:W-:Y:S05]  /*fc70*/  BRA.DIV UR7, `(.L_x_310) ;  /* 0x0000000607287947 */ /* 0x000fea000b800000 */
[----:B------:R-:W-:-:S13]  /*fc80*/  ELECT P0, URZ, PT ;  /* 0x00000000003f782f */ /* 0x000fda0003800000 */
.L_x_324:
[----:B------:R-:W-:Y:S04]  /*fc90*/  BSSY B0, `(.L_x_311) ;  /* 0x000002c000007945 */ /* 0x000fe80003800000 */
[----:B------:R-:W-:Y:S05]  /*fca0*/  @!P0 BRA `(.L_x_312) ;  /* 0x0000000000a88947 */ /* 0x000fea0003800000 */
[----:B------:R-:W-:-:S04]  /*fcb0*/  ULOP3.LUT UR7, UR13, 0x2, URZ, 0xfc, !UPT ;  /* 0x000000020d077892 */ /* 0x000fc8000f8efc3f */
[----:B------:R-:W-:-:S06]  /*fcc0*/  UISETP.NE.AND UP0, UPT, UR7, 0x3, UPT ;  /* 0x000000030700788c */ /* 0x000fcc000bf05270 */
[----:B------:R-:W-:-:S13]  /*fcd0*/  PLOP3.LUT P0, PT, PT, PT, UP0, 0x80, 0x0 ;  /* 0x000000000000781c */ /* 0x000fda0003f0f008 */
[----:B------:R-:W-:Y:S05]  /*fce0*/  @!P0 BRA `(.L_x_313) ;  /* 0x0000000000048947 */ /* 0x000fea0003800000 */
[----:B------:R-:W-:Y:S01]  /*fcf0*/  BPT.TRAP 0x1 ;  /* 0x000000040000795c */ /* 0x000fe20000300000 */
.L_x_313:
[----:B------:R-:W0:Y:S01]  /*fd00*/  S2R R3, SR_CgaCtaId ;  /* 0x0000000000037919 */ /* 0x000e220000008800 */
[----:B------:R-:W-:-:S04]  /*fd10*/  MOV R2, 0x400 ;  /* 0x0000040000027802 */ /* 0x000fc80000000f00 */
[----:B0-----:R-:W-:Y:S02]  /*fd20*/  LEA R3, R3, R2, 0x18 ;  /* 0x0000000203037211 */ /* 0x001fe400078ec0ff */
[----:B------:R-:W-:-:S03]  /*fd30*/  SHF.L.U32 R2, R0, 0x1f, RZ ;  /* 0x0000001f00027819 */ /* 0x000fc600000006ff */
[----:B------:R-:W-:-:S04]  /*fd40*/  VIADD R3, R3, 0x20 ;  /* 0x0000002003037836 */ /* 0x000fc80000000000 */
[C---:B------:R-:W-:Y:S02]  /*fd50*/  IMAD R7, R8.reuse, 0x8, R3 ;  /* 0x0000000808077824 */ /* 0x040fe400078e0203 */
[----:B------:R-:W-:Y:S02]  /*fd60*/  VIADD R8, R8, 0x1 ;  /* 0x0000000108087836 */ /* 0x000fe40000000000 */
[----:B------:R-:W0:Y:S03]  /*fd70*/  SYNCS.PHASECHK.TRANS64.TRYWAIT P0, [R7+URZ], R2 ;  /* 0x00000002070075a7 */ /* 0x000e26000800017f */
[----:B------:R-:W-:-:S04]  /*fd80*/  ISETP.NE.AND P1, PT, R8, 0x4, PT ;  /* 0x000000040800780c */ /* 0x000fc80003f25270 */
[----:B------:R-:W-:Y:S02]  /*fd90*/  SEL R5, RZ, 0x1, P1 ;  /* 0x00000001ff057807 */ /* 0x000fe40000800000 */
[----:B------:R-:W-:Y:S02]  /*fda0*/  SEL R8, R8, RZ, P1 ;  /* 0x000000ff08087207 */ /* 0x000fe40000800000 */
[----:B------:R-:W-:-:S03]  /*fdb0*/  LOP3.LUT R5, R0, R5, RZ, 0x3c, !PT ;  /* 0x0000000500057212 */ /* 0x000fc600078e3cff */
[----:B------:R-:W-:Y:S01]  /*fdc0*/  IMAD R9, R8, 0x8, R3 ;  /* 0x0000000808097824 */ /* 0x000fe200078e0203 */
[----:B------:R-:W-:Y:S01]  /*fdd0*/  SHF.L.U32 R4, R5, 0x1f, RZ ;  /* 0x0000001f05047819 */ /* 0x000fe200000006ff */
[----:B0-----:R-:W-:Y:S06]  /*fde0*/  @!P0 BRA `(.L_x_314) ;  /* 0x0000000000f08947 */ /* 0x001fec0003800000 */
.L_x_325:
[----:B------:R-:W1:Y:S01]  /*fdf0*/  SYNCS.PHASECHK.TRANS64.TRYWAIT P0, [R9+URZ], R4 ;  /* 0x00000004090075a7 */ /* 0x000e62000800017f */
[----:B------:R-:W-:-:S05]  /*fe00*/  VIADD R0, R8, 0x1 ;  /* 0x0000000108007836 */ /* 0x000fca0000000000 */
[----:B------:R-:W-:-:S04]  /*fe10*/  ISETP.NE.AND P1, PT, R0, 0x4, PT ;  /* 0x000000040000780c */ /* 0x000fc80003f25270 */
[----:B0-----:R-:W-:Y:S02]  /*fe20*/  SEL R2, RZ, 0x1, P1 ;  /* 0x00000001ff027807 */ /* 0x001fe40000800000 */
[----:B------:R-:W-:Y:S02]  /*fe30*/  SEL R0, R0, RZ, P1 ;  /* 0x000000ff00007207 */ /* 0x000fe40000800000 */
[----:B------:R-:W-:-:S03]  /*fe40*/  LOP3.LUT R7, R5, R2, RZ, 0x3c, !PT ;  /* 0x0000000205077212 */ /* 0x000fc600078e3cff */
[----:B------:R-:W-:Y:S01]  /*fe50*/  IMAD R6, R0, 0x8, R3 ;  /* 0x0000000800067824 */ /* 0x000fe200078e0203 */
[----:B------:R-:W-:Y:S01]  /*fe60*/  SHF.L.U32 R5, R7, 0x1f, RZ ;  /* 0x0000001f07057819 */ /* 0x000fe200000006ff */
[----:B-1----:R-:W-:Y:S06]  /*fe70*/  @!P0 BRA `(.L_x_315) ;  /* 0x0000000000e08947 */ /* 0x002fec0003800000 */
.L_x_326:
[----:B------:R-:W1:Y:S01]  /*fe80*/  SYNCS.PHASECHK.TRANS64.TRYWAIT P0, [R6+URZ], R5 ;  /* 0x00000005060075a7 */ /* 0x000e62000800017f */
[----:B------:R-:W-:-:S05]  /*fe90*/  VIADD R0, R0, 0x1 ;  /* 0x0000000100007836 */ /* 0x000fca0000000000 */
[----:B------:R-:W-:-:S04]  /*fea0*/  ISETP.NE.AND P1, PT, R0, 0x4, PT ;  /* 0x000000040000780c */ /* 0x000fc80003f25270 */
[----:B------:R-:W-:Y:S02]  /*feb0*/  SEL R2, RZ, 0x1, P1 ;  /* 0x00000001ff027807 */ /* 0x000fe40000800000 */
[----:B------:R-:W-:Y:S02]  /*fec0*/  SEL R0, R0, RZ, P1 ;  /* 0x000000ff00007207 */ /* 0x000fe40000800000 */
[----:B------:R-:W-:Y:S01]  /*fed0*/  LOP3.LUT R2, R7, R2, RZ, 0x3c, !PT ;  /* 0x0000000207027212 */ /* 0x000fe200078e3cff */
[----:B-1----:R-:W-:Y:S06]  /*fee0*/  @!P0 BRA `(.L_x_316) ;  /* 0x0000000000d88947 */ /* 0x002fec0003800000 */
.L_x_327:
[----:B------:R-:W-:Y:S01]  /*fef0*/  IMAD R3, R0, 0x8, R3 ;  /* 0x0000000800037824 */ /* 0x000fe200078e0203 */
[----:B------:R-:W-:-:S07]  /*ff00*/  SHF.L.U32 R0, R2, 0x1f, RZ ;  /* 0x0000001f02007819 */ /* 0x000fce00000006ff */
.L_x_317:
[----:B--2---:R2:W3:Y:S02]  /*ff10*/  SYNCS.PHASECHK.TRANS64.TRYWAIT P0, [R3+URZ], R0 ;  /* 0x00000000030075a7 */ /* 0x0044e4000800017f */
[----:B---3--:R-:W-:Y:S05]  /*ff20*/  @!P0 NANOSLEEP.SYNCS 0x989680 ;  /* 0x009896800000895d */ /* 0x008fea0003900000 */
[----:B------:R-:W3:Y:S02]  /*ff30*/  @!P0 SYNCS.PHASECHK.TRANS64 P0, [R3+URZ], R0 ;  /* 0x00000000030085a7 */ /* 0x000ee4000800007f */
[----:B---3--:R-:W-:Y:S05]  /*ff40*/  @!P0 BRA `(.L_x_317) ;  /* 0xfffffffc00f08947 */ /* 0x008fea000383ffff */
.L_x_312:
[----:B------:R-:W-:Y:S05]  /*ff50*/  BSYNC B0 ;  /* 0x0000000000007941 */ /* 0x000fea0003800000 */
.L_x_311:
[----:B------:R-:W-:Y:S05]  /*ff60*/  EXIT ;  /* 0x000000000000794d */ /* 0x000fea0003800000 */
.L_x_17:
[----:B-1----:R-:W-:-:S04]  /*ff70*/  IMAD.U32 R3, RZ, RZ, UR6 ;  /* 0x00000006ff037e24 */ /* 0x002fc8000f8e00ff */
[----:B------:R1:W2:Y:S03]  /*ff80*/  SYNCS.PHASECHK.TRANS64.TRYWAIT P0, [R3+URZ], R0 ;  /* 0x00000000030075a7 */ /* 0x0002a6000800017f */
[----:B--2---:R-:W-:Y:S05]  /*ff90*/  @!P0 NANOSLEEP.SYNCS 0x989680 ;  /* 0x009896800000895d */ /* 0x004fea0003900000 */
[----:B------:R-:W2:Y:S02]  /*ffa0*/  @!P0 SYNCS.PHASECHK.TRANS64 P0, [R3+URZ], R0 ;  /* 0x00000000030085a7 */ /* 0x000ea4000800007f */
[----:B--2---:R-:W-:Y:S05]  /*ffb0*/  @!P0 BRA `(.L_x_17) ;  /* 0xfffffffc00ec8947 */ /* 0x004fea000383ffff */
[----:B------:R-:W-:Y:S05]  /*ffc0*/  BRA `(.L_x_16) ;  /* 0xffffff1800e47947 */ /* 0x000fea000383ffff */
.L_x_23:
[----:B-----5:R1:W-:Y:S02]  /*ffd0*/  STL [R1+0x88], R0 ;  /* 0x0000880001007387 */ /* 0x0203e40000100800 */
[----:B-1----:R-:W-:-:S04]  /*ffe0*/  IMAD.U32 R0, RZ, RZ, UR9 ;  /* 0x00000009ff007e24 */ /* 0x002fc8000f8e00ff */
[----:B------:R1:W3:Y:S03]  /*fff0*/  SYNCS.PHASECHK.TRANS64.TRYWAIT P0, [R0+URZ], R229 ;  /* 0x000000e5000075a7 */ /* 0x0002e6000800017f */
[----:B---3--:R-:W-:Y:S05]  /*10000*/  @!P0 NANOSLEEP.SYNCS 0x989680 ;  /* 0x009896800000895d */ /* 0x008fea0003900000 */
[----:B------:R1:W3:Y:S02]  /*10010*/  @!P0 SYNCS.PHASECHK.TRANS64 P0, [R0+URZ], R229 ;  /* 0x000000e5000085a7 */ /* 0x0002e4000800007f */
[----:B-1----:R1:W5:Y:S02]  /*10020*/  LDL.LU R0, [R1+0x88] ;  /* 0x0000880001007983 */ /* 0x0023640000300800 */
[----:B-1-3--:R-:W-:Y:S05]  /*10030*/  @!P0 BRA `(.L_x_23) ;  /* 0xfffffffc00e48947 */ /* 0x00afea000383ffff */
[----:B------:R-:W-:Y:S05]  /*10040*/  BRA `(.L_x_22) ;  /* 0xffffff2c00587947 */ /* 0x000fea000383ffff */
.L_x_298:
[----:B------:R-:W-:Y:S01]  /*10050*/  BSSY B1, `(.L_x_318) ;  /* 0x0000006000017945 */ /* 0x000fe20003800000 */
[----:B------:R-:W-:-:S07]  /*10060*/  IMAD.MOV.U32 R2, RZ, RZ, -0x1 ;  /* 0xffffffffff027424 */ /* 0x000fce00078e00ff */
[----:B------:R-:W-:Y:S05]  /*10070*/  WARPSYNC.COLLECTIVE R2, `(.L_x_319) ;  /* 0x00000000020c7348 */ /* 0x000fea0003c00000 */
[----:B------:R-:W-:Y:S02]  /*10080*/  ELECT P1, UR62, PT ;  /* 0x00000000003e782f */ /* 0x000fe40003820000 */
[----:B------:R-:W-:Y:S01]  /*10090*/  MOV R2, UR62 ;  /* 0x0000003e00027c02 */ /* 0x000fe20008000f00 */
[----:B------:R-:W-:Y:S10]  /*100a0*/  ENDCOLLECTIVE ;  /* 0x000000000000791b */ /* 0x000ff40003800000 */
.L_x_319:
[----:B------:R-:W-:Y:S05]  /*100b0*/  BSYNC B1 ;  /* 0x0000000000017941 */ /* 0x000fea0003800000 */
.L_x_318:
[----:B------:R-:W-:Y:S05]  /*100c0*/  BRA `(.L_x_320) ;  /* 0xfffffff000187947 */ /* 0x000fea000383ffff */
.L_x_301:
[----:B-1----:R1:W2:Y:S02]  /*100d0*/  SYNCS.PHASECHK.TRANS64.TRYWAIT P1, [R13+URZ+0x20], R4 ;  /* 0x000020040d0075a7 */ /* 0x0022a4000802017f */
[----:B--2---:R-:W-:Y:S05]  /*100e0*/  @!P1 NANOSLEEP.SYNCS 0x989680 ;  /* 0x009896800000995d */ /* 0x004fea0003900000 */
[----:B------:R-:W2:Y:S02]  /*100f0*/  @!P1 SYNCS.PHASECHK.TRANS64 P1, [R13+URZ+0x20], R4 ;  /* 0x000020040d0095a7 */ /* 0x000ea4000802007f */
[----:B--2---:R-:W-:Y:S05]  /*10100*/  @!P1 BRA `(.L_x_301) ;  /* 0xfffffffc00f09947 */ /* 0x004fea000383ffff */
[----:B------:R-:W-:Y:S05]  /*10110*/  BRA `(.L_x_321) ;  /* 0xfffffff0004c7947 */ /* 0x000fea000383ffff */
.L_x_310:
[----:B------:R-:W-:Y:S01]  /*10120*/  BSSY B0, `(.L_x_322) ;  /* 0x0000006000007945 */ /* 0x000fe20003800000 */
[----:B------:R-:W-:-:S07]  /*10130*/  IMAD.MOV.U32 R2, RZ, RZ, -0x1 ;  /* 0xffffffffff027424 */ /* 0x000fce00078e00ff */
[----:B------:R-:W-:Y:S05]  /*10140*/  WARPSYNC.COLLECTIVE R2, `(.L_x_323) ;  /* 0x00000000020c7348 */ /* 0x000fea0003c00000 */
[----:B------:R-:W-:Y:S02]  /*10150*/  ELECT P1, UR62, PT ;  /* 0x00000000003e782f */ /* 0x000fe40003820000 */
[----:B------:R-:W-:Y:S01]  /*10160*/  MOV R2, UR62 ;  /* 0x0000003e00027c02 */ /* 0x000fe20008000f00 */
[----:B------:R-:W-:Y:S10]  /*10170*/  ENDCOLLECTIVE ;  /* 0x000000000000791b */ /* 0x000ff40003800000 */
.L_x_323:
[----:B------:R-:W-:Y:S05]  /*10180*/  BSYNC B0 ;  /* 0x0000000000007941 */ /* 0x000fea0003800000 */
.L_x_322:
[----:B------:R-:W-:Y:S01]  /*10190*/  PLOP3.LUT P0, PT, P1, PT, PT, 0x80, 0x0 ;  /* 0x000000000000781c */ /* 0x000fe20000f0f070 */
[----:B------:R-:W-:-:S12]  /*101a0*/  BRA `(.L_x_324) ;  /* 0xfffffff800b87947 */ /* 0x000fd8000383ffff */
.L_x_314:
[----:B0-----:R0:W1:Y:S02]  /*101b0*/  SYNCS.PHASECHK.TRANS64.TRYWAIT P0, [R7+URZ], R2 ;  /* 0x00000002070075a7 */ /* 0x001064000800017f */
[----:B-1----:R-:W-:Y:S05]  /*101c0*/  @!P0 NANOSLEEP.SYNCS 0x989680 ;  /* 0x009896800000895d */ /* 0x002fea0003900000 */
[----:B------:R-:W1:Y:S02]  /*101d0*/  @!P0 SYNCS.PHASECHK.TRANS64 P0, [R7+URZ], R2 ;  /* 0x00000002070085a7 */ /* 0x000e64000800007f */
[----:B-1----:R-:W-:Y:S05]  /*101e0*/  @!P0 BRA `(.L_x_314) ;  /* 0xfffffffc00f08947 */ /* 0x002fea000383ffff */
[----:B------:R-:W-:Y:S05]  /*101f0*/  BRA `(.L_x_325) ;  /* 0xfffffff800fc7947 */ /* 0x000fea000383ffff */
.L_x_315:
[----:B0-----:R0:W1:Y:S02]  /*10200*/  SYNCS.PHASECHK.TRANS64.TRYWAIT P0, [R9+URZ], R4 ;  /* 0x00000004090075a7 */ /* 0x001064000800017f */
[----:B-1----:R-:W-:Y:S05]  /*10210*/  @!P0 NANOSLEEP.SYNCS 0x989680 ;  /* 0x009896800000895d */ /* 0x002fea0003900000 */
[----:B------:R-:W1:Y:S02]  /*10220*/  @!P0 SYNCS.PHASECHK.TRANS64 P0, [R9+URZ], R4 ;  /* 0x00000004090085a7 */ /* 0x000e64000800007f */
[----:B-1----:R-:W-:Y:S05]  /*10230*/  @!P0 BRA `(.L_x_315) ;  /* 0xfffffffc00f08947 */ /* 0x002fea000383ffff */
[----:B------:R-:W-:Y:S05]  /*10240*/  BRA `(.L_x_326) ;  /* 0xfffffffc000c7947 */ /* 0x000fea000383ffff */
.L_x_316:
[----:B-1----:R1:W2:Y:S02]  /*10250*/  SYNCS.PHASECHK.TRANS64.TRYWAIT P0, [R6+URZ], R5 ;  /* 0x00000005060075a7 */ /* 0x0022a4000800017f */
[----:B--2---:R-:W-:Y:S05]  /*10260*/  @!P0 NANOSLEEP.SYNCS 0x989680 ;  /* 0x009896800000895d */ /* 0x004fea0003900000 */
[----:B------:R-:W2:Y:S02]  /*10270*/  @!P0 SYNCS.PHASECHK.TRANS64 P0, [R6+URZ], R5 ;  /* 0x00000005060085a7 */ /* 0x000ea4000800007f */
[----:B--2---:R-:W-:Y:S05]  /*10280*/  @!P0 BRA `(.L_x_316) ;  /* 0xfffffffc00f08947 */ /* 0x004fea000383ffff */
[----:B------:R-:W-:Y:S05]  /*10290*/  BRA `(.L_x_327) ;  /* 0xfffffffc00147947 */ /* 0x000fea000383ffff */
.L_x_328:
[----:B------:R-:W-:-:S00]  /*102a0*/  BRA `(.L_x_328) ;  /* 0xfffffffc00fc7947 */ /* 0x000fc0000383ffff */
[----:B------:R-:W-:-:S00]  /*102b0*/  NOP ;  /* 0x0000000000007918 */ /* 0x000fc00000000000 */
        /* <DEDUP_REMOVED lines=12> */
.L_x_329:


//--------------------- .nv.shared._ZN7cutlass13device_kernelINS_4gemm6kernel13GemmUniversalIN4cute5tupleIJiiiiEEENS1_10collective13CollectiveMmaINS1_37MainloopSm90TmaGmmaWarpSpecializedFP8ILi4ENS5_IJNS4_1CILi1EEESB_SB_EEENS1_35KernelTmaWarpSpecializedCooperativeEEENS5_IJNSA_ILi128EEENSA_ILi256EEENSA_ILi64EEEEEENS_12float_e4m3_tENS5_IJlSB_lEEESJ_SK_NS4_8TiledMMAINS4_8MMA_AtomIJNS4_4SM904GMMA31MMA_64x256x32_F32E4M3E4M3_SS_TNILNSO_7ScaleInE1ELSQ_1EEEEEENS4_6LayoutINS5_IJNSA_ILi2EEESB_SB_EEENS5_IJSB_NSA_ILi0EEESW_EEEEENS5_IJNS4_10UnderscoreESZ_SZ_EEEEENS4_13SM90_TMA_LOADENS4_14ComposedLayoutINS4_7SwizzleILi2ELi4ELi3EEENS4_18smem_ptr_flag_bitsILi8EEENST_INS5_IJNSA_ILi8EEESH_EEENS5_IJSH_SB_EEEEEEEvNS4_8identityES12_S1C_vS1D_EENS_8epilogue10collective6detail29Sm90TmaWarpSpecializedAdapterINS1G_15DefaultEpilogueISJ_SK_SK_NS1F_6thread17LinearCombinationISJ_Li1EffLNS1K_9ScaleType4KindE0ELNS_15FloatRoundStyleE2ESJ_EENS1_15EpilogueDefaultEEEEEvvEEEEvNT_6ParamsE --------------------------
	.section	.nv.shared._ZN7cutlass13device_kernelINS_4gemm6kernel13GemmUniversalIN4cute5tupleIJiiiiEEENS1_10collective13CollectiveMmaINS1_37MainloopSm90TmaGmmaWarpSpecializedFP8ILi4ENS5_IJNS4_1CILi1EEESB_SB_EEENS1_35KernelTmaWarpSpecializedCooperativeEEENS5_IJNSA_ILi128EEENSA_ILi256EEENSA_ILi64EEEEEENS_12float_e4m3_tENS5_IJlSB_lEEESJ_SK_NS4_8TiledMMAINS4_8MMA_AtomIJNS4_4SM904GMMA31MMA_64x256x32_F32E4M3E4M3_SS_TNILNSO_7ScaleInE1ELSQ_1EEEEEENS4_6LayoutINS5_IJNSA_ILi2EEESB_SB_EEENS5_IJSB_NSA_ILi0EEESW_EEEEENS5_IJNS4_10UnderscoreESZ_SZ_EEEEENS4_13SM90_TMA_LOADENS4_14ComposedLayoutINS4_7SwizzleILi2ELi4ELi3EEENS4_18smem_ptr_flag_bitsILi8EEENST_INS5_IJNSA_ILi8EEESH_EEENS5_IJSH_SB_EEEEEEEvNS4_8identityES12_S1C_vS1D_EENS_8epilogue10collective6detail29Sm90TmaWarpSpecializedAdapterINS1G_15DefaultEpilogueISJ_SK_SK_NS1F_6thread17LinearCombinationISJ_Li1EffLNS1K_9ScaleType4KindE0ELNS_15FloatRoundStyleE2ESJ_EENS1_15EpilogueDefaultEEEEEvvEEEEvNT_6ParamsE,"aw",@nobits
	.sectionflags	@""
	.align	16
	.zero		1024


//--------------------- .nv.shared.reserved.0     --------------------------
	.section	.nv.shared.reserved.0,"aw",@nobits
	.weak		__nv_reservedSMEM_offset_0_alias
	.size		__nv_reservedSMEM_offset_0_alias, 0, 0
	.other		__nv_reservedSMEM_offset_0_alias,@"STO_CUDA_RESERVED_SHARED STV_DEFAULT"
__nv_reservedSMEM_offset_0_alias:
	.zero		0


//--------------------- .nv.global                --------------------------
	.section	.nv.global,"aw",@nobits
.nv.global:
	.type		_ZN39_INTERNAL_a1bf74a5_4_k_cu_22930a8a_45744cute1_E,@object
	.size		_ZN39_INTERNAL_a1bf74a5_4_k_cu_22930a8a_45744cute1_E,(_ZN39_INTERNAL_a1bf74a5_4_k_cu_22930a8a_45744cuda3std3__45__cpo6cbeginE - _ZN39_INTERNAL_a1bf74a5_4_k_cu_22930a8a_45744cute1_E)
_ZN39_INTERNAL_a1bf74a5_4_k_cu_22930a8a_45744cute1_E:
	.zero		1
	.type		_ZN39_INTERNAL_a1bf74a5_4_k_cu_22930a8a_45744cuda3std3__45__cpo6cbeginE,@object
	.size		_ZN39_INTERNAL_a1bf74a5_4_k_cu_22930a8a_45744cuda3std3__45__cpo6cbeginE,(_ZN39_INTERNAL_a1bf74a5_4_k_cu_22930a8a_45744cuda3std3__48in_placeE - _ZN39_INTERNAL_a1bf74a5_4_k_cu_22930a8a_45744cuda3std3__45__cpo6cbeginE)
_ZN39_INTERNAL_a1bf74a5_4_k_cu_22930a8a_45744cuda3std3__45__cpo6cbeginE:
	.zero		1
	.type		_ZN39_INTERNAL_a1bf74a5_4_k_cu_22930a8a_45744cuda3std3__48in_placeE,@object
	.size		_ZN39_INTERNAL_a1bf74a5_4_k_cu_22930a8a_45744cuda3std3__48in_placeE,(_ZN39_INTERNAL_a1bf74a5_4_k_cu_22930a8a_45744cuda3std6ranges3__45__cpo9iter_moveE - _ZN39_INTERNAL_a1bf74a5_4_k_cu_22930a8a_45744cuda3std3__48in_placeE)
_ZN39_INTERNAL_a1bf74a5_4_k_cu_22930a8a_45744cuda3std3__48in_placeE:
	.zero		1
	.type		_ZN39_INTERNAL_a1bf74a5_4_k_cu_22930a8a_45744cuda3std6ranges3__45__cpo9iter_moveE,@object
	.size		_ZN39_INTERNAL_a1bf74a5_4_k_cu_22930a8a_45744cuda3std6ranges3__45__cpo9iter_moveE,(_ZN39_INTERNAL_a1bf74a5_4_k_cu_22930a8a_45744cuda3std3__45__cpo5beginE - _ZN39_INTERNAL_a1bf74a5_4_k_cu_22930a8a_45744cuda3std6ranges3__45__cpo9iter_moveE)
_ZN39_INTERNAL_a1bf74a5_4_k_cu_22930a8a_45744cuda3std6ranges3__45__cpo9iter_moveE:
	.zero		1
	.type		_ZN39_INTERNAL_a1bf74a5_4_k_cu_22930a8a_45744cuda3std3__45__cpo5beginE,@object
	.size		_ZN39_INTERNAL_a1bf74a5_4_k_cu_22930a8a_45744cuda3std3__45__cpo5beginE,(_ZN39_INTERNAL_a1bf74a5_4_k_cu_22930a8a_45744cuda3std3__441_GLOBAL__N__a1bf74a5_4_k_cu_22930a8a_45746ignoreE - _ZN39_INTERNAL_a1bf74a5_4_k_cu_22930a8a_45744cuda3std3__45__cpo5beginE)
_ZN39_INTERNAL_a1bf74a5_4_k_cu_22930a8a_45744cuda3std3__45__cpo5beginE:
	.zero		1
	.type		_ZN39_INTERNAL_a1bf74a5_4_k_cu_22930a8a_45744cuda3std3__441_GLOBAL__N__a1bf74a5_4_k_cu_22930a8a_45746ignoreE,@object
	.size		_ZN39_INTERNAL_a1bf74a5_4_k_cu_22930a8a_45744cuda3std3__441_GLOBAL__N__a1bf74a5_4_k_cu_22930a8a_45746ignoreE,(_ZN39_INTERNAL_a1bf74a5_4_k_cu_22930a8a_45744cute7productE - _ZN39_INTERNAL_a1bf74a5_4_k_cu_22930a8a_45744cuda3std3__441_GLOBAL__N__a1bf74a5_4_k_cu_22930a8a_45746ignoreE)
_ZN39_INTERNAL_a1bf74a5_4_k_cu_22930a8a_45744cuda3std3__441_GLOBAL__N__a1bf74a5_4_k_cu_22930a8a_45746ignoreE:
	.zero		1
	.type		_ZN39_INTERNAL_a1bf74a5_4_k_cu_22930a8a_45744cute7productE,@object
	.size		_ZN39_INTERNAL_a1bf74a5_4_k_cu_22930a8a_45744cute7productE,(_ZN39_INTERNAL_a1bf74a5_4_k_cu_22930a8a_45744cuda3std3__45__cpo3endE - _ZN39_INTERNAL_a1bf74a5_4_k_cu_22930a8a_45744cute7productE)
_ZN39_INTERNAL_a1bf74a5_4_k_cu_22930a8a_45744cute7productE:
	.zero		1
	.type		_ZN39_INTERNAL_a1bf74a5_4_k_cu_22930a8a_45744cuda3std3__45__cpo3endE,@object
	.size		_ZN39_INTERNAL_a1bf74a5_4_k_cu_22930a8a_45744cuda3std3__45__cpo3endE,(_ZN39_INTERNAL_a1bf74a5_4_k_cu_22930a8a_45744cuda3std3__419piecewise_constructE - _ZN39_INTERNAL_a1bf74a5_4_k_cu_22930a8a_45744cuda3std3__45__cpo3endE)
_ZN39_INTERNAL_a1bf74a5_4_k_cu_22930a8a_45744cuda3std3__45__cpo3endE:
	.zero		1
	.type		_ZN39_INTERNAL_a1bf74a5_4_k_cu_22930a8a_45744cuda3std3__419piecewise_constructE,@object
	.size		_ZN39_INTERNAL_a1bf74a5_4_k_cu_22930a8a_45744cuda3std3__419piecewise_constructE,(_ZN39_INTERNAL_a1bf74a5_4_k_cu_22930a8a_45744cuda3std3__45__cpo4cendE - _ZN39_INTERNAL_a1bf74a5_4_k_cu_22930a8a_45744cuda3std3__419piecewise_constructE)
_ZN39_INTERNAL_a1bf74a5_4_k_cu_22930a8a_45744cuda3std3__419piecewise_constructE:
	.zero		1
	.type		_ZN39_INTERNAL_a1bf74a5_4_k_cu_22930a8a_45744cuda3std3__45__cpo4cendE,@object
	.size		_ZN39_INTERNAL_a1bf74a5_4_k_cu_22930a8a_45744cuda3std3__45__cpo4cendE,(_ZN39_INTERNAL_a1bf74a5_4_k_cu_22930a8a_45744cuda3std6ranges3__45__cpo4swapE - _ZN39_INTERNAL_a1bf74a5_4_k_cu_22930a8a_45744cuda3std3__45__cpo4cendE)
_ZN39_INTERNAL_a1bf74a5_4_k_cu_22930a8a_45744cuda3std3__45__cpo4cendE:
	.zero		1
	.type		_ZN39_INTERNAL_a1bf74a5_4_k_cu_22930a8a_45744cuda3std6ranges3__45__cpo4swapE,@object
	.size		_ZN39_INTERNAL_a1bf74a5_4_k_cu_22930a8a_45744cuda3std6ranges3__45__cpo4swapE,(.L_7 - _ZN39_INTERNAL_a1bf74a5_4_k_cu_22930a8a_45744cuda3std6ranges3__45__cpo4swapE)
_ZN39_INTERNAL_a1bf74a5_4_k_cu_22930a8a_45744cuda3std6ranges3__45__cpo4swapE:
	.zero		1
.L_7:


//--------------------- .nv.constant0._ZN7cutlass13device_kernelINS_4gemm6kernel13GemmUniversalIN4cute5tupleIJiiiiEEENS1_10collective13CollectiveMmaINS1_37MainloopSm90TmaGmmaWarpSpecializedFP8ILi4ENS5_IJNS4_1CILi1EEESB_SB_EEENS1_35KernelTmaWarpSpecializedCooperativeEEENS5_IJNSA_ILi128EEENSA_ILi256EEENSA_ILi64EEEEEENS_12float_e4m3_tENS5_IJlSB_lEEESJ_SK_NS4_8TiledMMAINS4_8MMA_AtomIJNS4_4SM904GMMA31MMA_64x256x32_F32E4M3E4M3_SS_TNILNSO_7ScaleInE1ELSQ_1EEEEEENS4_6LayoutINS5_IJNSA_ILi2EEESB_SB_EEENS5_IJSB_NSA_ILi0EEESW_EEEEENS5_IJNS4_10UnderscoreESZ_SZ_EEEEENS4_13SM90_TMA_LOADENS4_14ComposedLayoutINS4_7SwizzleILi2ELi4ELi3EEENS4_18smem_ptr_flag_bitsILi8EEENST_INS5_IJNSA_ILi8EEESH_EEENS5_IJSH_SB_EEEEEEEvNS4_8identityES12_S1C_vS1D_EENS_8epilogue10collective6detail29Sm90TmaWarpSpecializedAdapterINS1G_15DefaultEpilogueISJ_SK_SK_NS1F_6thread17LinearCombinationISJ_Li1EffLNS1K_9ScaleType4KindE0ELNS_15FloatRoundStyleE2ESJ_EENS1_15EpilogueDefaultEEEEEvvEEEEvNT_6ParamsE --------------------------
	.section	.nv.constant0._ZN7cutlass13device_kernelINS_4gemm6kernel13GemmUniversalIN4cute5tupleIJiiiiEEENS1_10collective13CollectiveMmaINS1_37MainloopSm90TmaGmmaWarpSpecializedFP8ILi4ENS5_IJNS4_1CILi1EEESB_SB_EEENS1_35KernelTmaWarpSpecializedCooperativeEEENS5_IJNSA_ILi128EEENSA_ILi256EEENSA_ILi64EEEEEENS_12float_e4m3_tENS5_IJlSB_lEEESJ_SK_NS4_8TiledMMAINS4_8MMA_AtomIJNS4_4SM904GMMA31MMA_64x256x32_F32E4M3E4M3_SS_TNILNSO_7ScaleInE1ELSQ_1EEEEEENS4_6LayoutINS5_IJNSA_ILi2EEESB_SB_EEENS5_IJSB_NSA_ILi0EEESW_EEEEENS5_IJNS4_10UnderscoreESZ_SZ_EEEEENS4_13SM90_TMA_LOADENS4_14ComposedLayoutINS4_7SwizzleILi2ELi4ELi3EEENS4_18smem_ptr_flag_bitsILi8EEENST_INS5_IJNSA_ILi8EEESH_EEENS5_IJSH_SB_EEEEEEEvNS4_8identityES12_S1C_vS1D_EENS_8epilogue10collective6detail29Sm90TmaWarpSpecializedAdapterINS1G_15DefaultEpilogueISJ_SK_SK_NS1F_6thread17LinearCombinationISJ_Li1EffLNS1K_9ScaleType4KindE0ELNS_15FloatRoundStyleE2ESJ_EENS1_15EpilogueDefaultEEEEEvvEEEEvNT_6ParamsE,"a",@progbits
	.sectionflags	@""
	.align	4
.nv.constant0._ZN7cutlass13device_kernelINS_4gemm6kernel13GemmUniversalIN4cute5tupleIJiiiiEEENS1_10collective13CollectiveMmaINS1_37MainloopSm90TmaGmmaWarpSpecializedFP8ILi4ENS5_IJNS4_1CILi1EEESB_SB_EEENS1_35KernelTmaWarpSpecializedCooperativeEEENS5_IJNSA_ILi128EEENSA_ILi256EEENSA_ILi64EEEEEENS_12float_e4m3_tENS5_IJlSB_lEEESJ_SK_NS4_8TiledMMAINS4_8MMA_AtomIJNS4_4SM904GMMA31MMA_64x256x32_F32E4M3E4M3_SS_TNILNSO_7ScaleInE1ELSQ_1EEEEEENS4_6LayoutINS5_IJNSA_ILi2EEESB_SB_EEENS5_IJSB_NSA_ILi0EEESW_EEEEENS5_IJNS4_10UnderscoreESZ_SZ_EEEEENS4_13SM90_TMA_LOADENS4_14ComposedLayoutINS4_7SwizzleILi2ELi4ELi3EEENS4_18smem_ptr_flag_bitsILi8EEENST_INS5_IJNSA_ILi8EEESH_EEENS5_IJSH_SB_EEEEEEEvNS4_8identityES12_S1C_vS1D_EENS_8epilogue10collective6detail29Sm90TmaWarpSpecializedAdapterINS1G_15DefaultEpilogueISJ_SK_SK_NS1F_6thread17LinearCombinationISJ_Li1EffLNS1K_9ScaleType4KindE0ELNS_15FloatRoundStyleE2ESJ_EENS1_15EpilogueDefaultEEEEEvvEEEEvNT_6ParamsE:
	.zero		1664


//--------------------- SYMBOLS --------------------------

	.type		.nv.reservedSmem.offset0,@object
	.size		.nv.reservedSmem.offset0,0x4
